// auto-generated by cutlass_sweep.gemm — config: {"arch": "sm_90", "cluster_m": 1, "cluster_n": 4, "dtype": "fp16", "dtype_b": "fp16", "layout": "nt", "stages": 0, "tile_k": 128, "tile_m": 128, "tile_n": 256}
#include "cutlass/cutlass.h"
#include "cutlass/gemm/collective/collective_builder.hpp"
#include "cutlass/gemm/device/gemm_universal_adapter.h"
#include "cutlass/gemm/kernel/gemm_universal.hpp"
#include "cutlass/epilogue/collective/collective_builder.hpp"

using ElemA = cutlass::half_t;
using ElemB = cutlass::half_t;
using ElemCD = cutlass::half_t;
using Acc  = float;
using TileShape    = cute::Shape<cute::_128, cute::_256, cute::_128>;
using ClusterShape = cute::Shape<cute::_1, cute::_4, cute::_1>;

using CollectiveEpilogue = typename cutlass::epilogue::collective::CollectiveBuilder<
    cutlass::arch::Sm90, cutlass::arch::OpClassTensorOp,
    TileShape, ClusterShape,
    cutlass::epilogue::collective::EpilogueTileAuto,
    Acc, Acc,
    ElemCD, cutlass::layout::RowMajor, 128 / cutlass::sizeof_bits<ElemCD>::value,
    ElemCD, cutlass::layout::RowMajor, 128 / cutlass::sizeof_bits<ElemCD>::value,
    cutlass::epilogue::collective::EpilogueScheduleAuto
  >::CollectiveOp;

using CollectiveMainloop = typename cutlass::gemm::collective::CollectiveBuilder<
    cutlass::arch::Sm90, cutlass::arch::OpClassTensorOp,
    ElemA, cutlass::layout::RowMajor, 128 / cutlass::sizeof_bits<ElemA>::value,
    ElemB, cutlass::layout::ColumnMajor, 128 / cutlass::sizeof_bits<ElemB>::value,
    Acc,
    TileShape, ClusterShape,
    cutlass::gemm::collective::StageCountAutoCarveout<static_cast<int>(sizeof(typename CollectiveEpilogue::SharedStorage))>,
    cutlass::gemm::collective::KernelScheduleAuto
  >::CollectiveOp;

using GemmKernel = cutlass::gemm::kernel::GemmUniversal<
    cute::Shape<int,int,int,int>,
    CollectiveMainloop,
    CollectiveEpilogue
>;
using Gemm = cutlass::gemm::device::GemmUniversalAdapter<GemmKernel>;

// Force the device kernel symbol into the cubin without needing a host main.
auto* _anchor = &cutlass::device_kernel<GemmKernel>;


// ===== COMPILED SASS (sm_90a) =====

	.target	sm_90a

	.elftype	@"ET_EXEC"


//--------------------- .note.nv.tkinfo           --------------------------
	.section	.note.nv.tkinfo,"",@"SHT_NOTE"
	.sectionflags	@"SHF_NOTE_NV_TKINFO"
	.tkinfo
        /*0018*/ 	.word	0x00000002
        /*0030*/ 	.string	""
        /*0030*/ 	.string	"ptxas"
        /*0030*/ 	.string	"Cuda compilation tools, release 13.0, V13.0.88"
        /*0030*/ 	.string	"Build cuda_13.0.r13.0/compiler.36424714_0"
        /*0030*/ 	.string	"-arch sm_90a -m 64 "



//--------------------- .note.nv.cuinfo           --------------------------
	.section	.note.nv.cuinfo,"",@"SHT_NOTE"
	.sectionflags	@"SHF_NOTE_NV_CUINFO"
        /*0018*/ 	.short	0x0002
        /*001a*/ 	.short	0x005a
        /*001c*/ 	.short	0x0082
	.zero		2


//--------------------- .nv.info                  --------------------------
	.section	.nv.info,"",@"SHT_CUDA_INFO"
	.align	4


	//----- nvinfo : EIATTR_REGCOUNT
	.align		4
        /*0000*/ 	.byte	0x04, 0x2f
        /*0002*/ 	.short	(.L_15 - .L_14)
	.align		4
.L_14:
        /*0004*/ 	.word	index@(_ZN7cutlass13device_kernelINS_4gemm6kernel13GemmUniversalIN4cute5tupleIJiiiiEEENS1_10collective13CollectiveMmaINS1_34MainloopSm90TmaGmmaWarpSpecializedILi2ENS5_IJNS4_1CILi1EEENSA_ILi4EEESB_EEENS1_35KernelTmaWarpSpecializedCooperativeEEENS5_IJNSA_ILi128EEENSA_ILi256EEESG_EEENS_6half_tENS5_IJlSB_lEEESJ_SK_NS4_8TiledMMAINS4_8MMA_AtomIJNS4_4SM904GMMA26MMA_64x256x16_F32F16F16_SSILNSO_5MajorE0ELSQ_0ELNSO_7ScaleInE1ELSR_1EEEEEENS4_6LayoutINS5_IJNSA_ILi2EEESB_SB_EEENS5_IJSB_NSA_ILi0EEESX_EEEEENS5_IJNS4_10UnderscoreES10_S10_EEEEENS4_23SM90_TMA_LOAD_MULTICASTENS4_14ComposedLayoutINS4_7SwizzleILi3ELi4ELi3EEENS4_18smem_ptr_flag_bitsILi16EEENSU_INS5_IJNSA_ILi8EEENSA_ILi64EEEEEENS5_IJS1A_SB_EEEEEEEvNS4_8identityENS4_13SM90_TMA_LOADES1E_vS1F_EENS_8epilogue10collective6detail29Sm90TmaWarpSpecializedAdapterINS1J_15DefaultEpilogueISJ_SK_SK_NS1I_6thread17LinearCombinationISJ_Li1EffLNS1N_9ScaleType4KindE0ELNS_15FloatRoundStyleE2ESJ_EENS1_15EpilogueDefaultEEEEEvvEEEEvNT_6ParamsE)
        /*0008*/ 	.word	0x000000a8


	//----- nvinfo : EIATTR_FRAME_SIZE
	.align		4
.L_15:
        /*000c*/ 	.byte	0x04, 0x11
        /*000e*/ 	.short	(.L_17 - .L_16)
	.align		4
.L_16:
        /*0010*/ 	.word	index@(_ZN7cutlass13device_kernelINS_4gemm6kernel13GemmUniversalIN4cute5tupleIJiiiiEEENS1_10collective13CollectiveMmaINS1_34MainloopSm90TmaGmmaWarpSpecializedILi2ENS5_IJNS4_1CILi1EEENSA_ILi4EEESB_EEENS1_35KernelTmaWarpSpecializedCooperativeEEENS5_IJNSA_ILi128EEENSA_ILi256EEESG_EEENS_6half_tENS5_IJlSB_lEEESJ_SK_NS4_8TiledMMAINS4_8MMA_AtomIJNS4_4SM904GMMA26MMA_64x256x16_F32F16F16_SSILNSO_5MajorE0ELSQ_0ELNSO_7ScaleInE1ELSR_1EEEEEENS4_6LayoutINS5_IJNSA_ILi2EEESB_SB_EEENS5_IJSB_NSA_ILi0EEESX_EEEEENS5_IJNS4_10UnderscoreES10_S10_EEEEENS4_23SM90_TMA_LOAD_MULTICASTENS4_14ComposedLayoutINS4_7SwizzleILi3ELi4ELi3EEENS4_18smem_ptr_flag_bitsILi16EEENSU_INS5_IJNSA_ILi8EEENSA_ILi64EEEEEENS5_IJS1A_SB_EEEEEEEvNS4_8identityENS4_13SM90_TMA_LOADES1E_vS1F_EENS_8epilogue10collective6detail29Sm90TmaWarpSpecializedAdapterINS1J_15DefaultEpilogueISJ_SK_SK_NS1I_6thread17LinearCombinationISJ_Li1EffLNS1N_9ScaleType4KindE0ELNS_15FloatRoundStyleE2ESJ_EENS1_15EpilogueDefaultEEEEEvvEEEEvNT_6ParamsE)
        /*0014*/ 	.word	0x00000000


	//----- nvinfo : EIATTR_MIN_STACK_SIZE
	.align		4
.L_17:
        /*0018*/ 	.byte	0x04, 0x12
        /*001a*/ 	.short	(.L_19 - .L_18)
	.align		4
.L_18:
        /*001c*/ 	.word	index@(_ZN7cutlass13device_kernelINS_4gemm6kernel13GemmUniversalIN4cute5tupleIJiiiiEEENS1_10collective13CollectiveMmaINS1_34MainloopSm90TmaGmmaWarpSpecializedILi2ENS5_IJNS4_1CILi1EEENSA_ILi4EEESB_EEENS1_35KernelTmaWarpSpecializedCooperativeEEENS5_IJNSA_ILi128EEENSA_ILi256EEESG_EEENS_6half_tENS5_IJlSB_lEEESJ_SK_NS4_8TiledMMAINS4_8MMA_AtomIJNS4_4SM904GMMA26MMA_64x256x16_F32F16F16_SSILNSO_5MajorE0ELSQ_0ELNSO_7ScaleInE1ELSR_1EEEEEENS4_6LayoutINS5_IJNSA_ILi2EEESB_SB_EEENS5_IJSB_NSA_ILi0EEESX_EEEEENS5_IJNS4_10UnderscoreES10_S10_EEEEENS4_23SM90_TMA_LOAD_MULTICASTENS4_14ComposedLayoutINS4_7SwizzleILi3ELi4ELi3EEENS4_18smem_ptr_flag_bitsILi16EEENSU_INS5_IJNSA_ILi8EEENSA_ILi64EEEEEENS5_IJS1A_SB_EEEEEEEvNS4_8identityENS4_13SM90_TMA_LOADES1E_vS1F_EENS_8epilogue10collective6detail29Sm90TmaWarpSpecializedAdapterINS1J_15DefaultEpilogueISJ_SK_SK_NS1I_6thread17LinearCombinationISJ_Li1EffLNS1N_9ScaleType4KindE0ELNS_15FloatRoundStyleE2ESJ_EENS1_15EpilogueDefaultEEEEEvvEEEEvNT_6ParamsE)
        /*0020*/ 	.word	0x00000000
.L_19:


//--------------------- .nv.compat                --------------------------
	.section	.nv.compat,"",@"SHT_CUDA_COMPAT_INFO"
	.align	4
        /*0000*/ 	.byte	0x02, 0x09, 0x01, 0x00, 0x02, 0x02, 0x04, 0x00, 0x02, 0x05, 0x05, 0x00, 0x03, 0x07, 0x01, 0x01
        /*0010*/ 	.byte	0x02, 0x03, 0x01, 0x00, 0x02, 0x06, 0x01, 0x00, 0x04, 0x0b, 0x08, 0x00, 0x00, 0x00, 0x00, 0x00
        /*0020*/ 	.byte	0x00, 0x00, 0x00, 0x00


//--------------------- .nv.info._ZN7cutlass13device_kernelINS_4gemm6kernel13GemmUniversalIN4cute5tupleIJiiiiEEENS1_10collective13CollectiveMmaINS1_34MainloopSm90TmaGmmaWarpSpecializedILi2ENS5_IJNS4_1CILi1EEENSA_ILi4EEESB_EEENS1_35KernelTmaWarpSpecializedCooperativeEEENS5_IJNSA_ILi128EEENSA_ILi256EEESG_EEENS_6half_tENS5_IJlSB_lEEESJ_SK_NS4_8TiledMMAINS4_8MMA_AtomIJNS4_4SM904GMMA26MMA_64x256x16_F32F16F16_SSILNSO_5MajorE0ELSQ_0ELNSO_7ScaleInE1ELSR_1EEEEEENS4_6LayoutINS5_IJNSA_ILi2EEESB_SB_EEENS5_IJSB_NSA_ILi0EEESX_EEEEENS5_IJNS4_10UnderscoreES10_S10_EEEEENS4_23SM90_TMA_LOAD_MULTICASTENS4_14ComposedLayoutINS4_7SwizzleILi3ELi4ELi3EEENS4_18smem_ptr_flag_bitsILi16EEENSU_INS5_IJNSA_ILi8EEENSA_ILi64EEEEEENS5_IJS1A_SB_EEEEEEEvNS4_8identityENS4_13SM90_TMA_LOADES1E_vS1F_EENS_8epilogue10collective6detail29Sm90TmaWarpSpecializedAdapterINS1J_15DefaultEpilogueISJ_SK_SK_NS1I_6thread17LinearCombinationISJ_Li1EffLNS1N_9ScaleType4KindE0ELNS_15FloatRoundStyleE2ESJ_EENS1_15EpilogueDefaultEEEEEvvEEEEvNT_6ParamsE --------------------------
	.section	.nv.info._ZN7cutlass13device_kernelINS_4gemm6kernel13GemmUniversalIN4cute5tupleIJiiiiEEENS1_10collective13CollectiveMmaINS1_34MainloopSm90TmaGmmaWarpSpecializedILi2ENS5_IJNS4_1CILi1EEENSA_ILi4EEESB_EEENS1_35KernelTmaWarpSpecializedCooperativeEEENS5_IJNSA_ILi128EEENSA_ILi256EEESG_EEENS_6half_tENS5_IJlSB_lEEESJ_SK_NS4_8TiledMMAINS4_8MMA_AtomIJNS4_4SM904GMMA26MMA_64x256x16_F32F16F16_SSILNSO_5MajorE0ELSQ_0ELNSO_7ScaleInE1ELSR_1EEEEEENS4_6LayoutINS5_IJNSA_ILi2EEESB_SB_EEENS5_IJSB_NSA_ILi0EEESX_EEEEENS5_IJNS4_10UnderscoreES10_S10_EEEEENS4_23SM90_TMA_LOAD_MULTICASTENS4_14ComposedLayoutINS4_7SwizzleILi3ELi4ELi3EEENS4_18smem_ptr_flag_bitsILi16EEENSU_INS5_IJNSA_ILi8EEENSA_ILi64EEEEEENS5_IJS1A_SB_EEEEEEEvNS4_8identityENS4_13SM90_TMA_LOADES1E_vS1F_EENS_8epilogue10collective6detail29Sm90TmaWarpSpecializedAdapterINS1J_15DefaultEpilogueISJ_SK_SK_NS1I_6thread17LinearCombinationISJ_Li1EffLNS1N_9ScaleType4KindE0ELNS_15FloatRoundStyleE2ESJ_EENS1_15EpilogueDefaultEEEEEvvEEEEvNT_6ParamsE,"",@"SHT_CUDA_INFO"
	.sectionflags	@""
	.align	4


	//----- nvinfo : EIATTR_CUDA_API_VERSION
	.align		4
        /*0000*/ 	.byte	0x04, 0x37
        /*0002*/ 	.short	(.L_21 - .L_20)
.L_20:
        /*0004*/ 	.word	0x00000082


	//----- nvinfo : EIATTR_KPARAM_INFO
	.align		4
.L_21:
        /*0008*/ 	.byte	0x04, 0x17
        /*000a*/ 	.short	(.L_23 - .L_22)
.L_22:
        /*000c*/ 	.word	0x00000000
        /*0010*/ 	.short	0x0000
        /*0012*/ 	.short	0x0070
        /*0014*/ 	.byte	0x00, 0xf0, 0x01, 0x10


	//----- nvinfo : EIATTR_SPARSE_MMA_MASK
	.align		4
.L_23:
        /*0018*/ 	.byte	0x03, 0x50
        /*001a*/ 	.short	0x0000


	//----- nvinfo : EIATTR_MAXREG_COUNT
	.align		4
        /*001c*/ 	.byte	0x03, 0x1b
        /*001e*/ 	.short	0x00a8


	//----- nvinfo : EIATTR_NUM_BARRIERS
	.align		4
        /*0020*/ 	.byte	0x02, 0x4c
        /*0022*/ 	.byte	0x01
	.zero		1


	//----- nvinfo : EIATTR_EXTERNS
	.align		4
        /*0024*/ 	.byte	0x04, 0x0f
        /*0026*/ 	.short	(.L_25 - .L_24)


	//   ....[0]....
	.align		4
.L_24:
        /*0028*/ 	.word	index@(__assertfail)


	//----- nvinfo : EIATTR_MERCURY_ISA_VERSION
	.align		4
.L_25:
        /*002c*/ 	.byte	0x03, 0x5f
        /*002e*/ 	.short	0x0101


	//----- nvinfo : EIATTR_INT_WARP_WIDE_INSTR_OFFSETS
	.align		4
        /*0030*/ 	.byte	0x04, 0x31
        /*0032*/ 	.short	(.L_27 - .L_26)


	//   ....[0]....
.L_26:
        /*0034*/ 	.word	0x000003e0


	//   ....[1]....
        /*0038*/ 	.word	0x00000400


	//   ....[2]....
        /*003c*/ 	.word	0x000005d0


	//   ....[3]....
        /*0040*/ 	.word	0x00002080


	//----- nvinfo : EIATTR_COOP_GROUP_MASK_REGIDS
	.align		4
.L_27:
        /*0044*/ 	.byte	0x04, 0x29
        /*0046*/ 	.short	(.L_29 - .L_28)


	//   ....[0]....
.L_28:
        /*0048*/ 	.word	0xffffffff


	//   ....[1]....
        /*004c*/ 	.word	0xffffffff


	//   ....[2]....
        /*0050*/ 	.word	0xffffffff


	//   ....[3]....
        /*0054*/ 	.word	0xffffffff


	//   ....[4]....
        /*0058*/ 	.word	0xffffffff


	//   ....[5]....
        /*005c*/ 	.word	0xffffffff


	//----- nvinfo : EIATTR_COOP_GROUP_INSTR_OFFSETS
	.align		4
.L_29:
        /*0060*/ 	.byte	0x04, 0x28
        /*0062*/ 	.short	(.L_31 - .L_30)


	//   ....[0]....
.L_30:
        /*0064*/ 	.word	0x00000060


	//   ....[1]....
        /*0068*/ 	.word	0x00000070


	//   ....[2]....
        /*006c*/ 	.word	0x00000130


	//   ....[3]....
        /*0070*/ 	.word	0x00000290


	//   ....[4]....
        /*0074*/ 	.word	0x00000740


	//   ....[5]....
        /*0078*/ 	.word	0x00001190


	//----- nvinfo : EIATTR_REG_RECONFIG
	.align		4
.L_31:
        /*007c*/ 	.byte	0x01, 0x54
	.zero		2


	//----- nvinfo : EIATTR_SYSCALL_OFFSETS
	.align		4
        /*0080*/ 	.byte	0x04, 0x46
        /*0082*/ 	.short	(.L_33 - .L_32)


	//   ....[0]....
.L_32:
        /*0084*/ 	.word	0x00001350


	//----- nvinfo : EIATTR_MBARRIER_INSTR_OFFSETS
	.align		4
.L_33:
        /*0088*/ 	.byte	0x04, 0x39
        /*008a*/ 	.short	(.L_35 - .L_34)


	//   ....[0]....
.L_34:
        /*008c*/ 	.word	0x00000230
        /*0090*/ 	.word	0x000000ff
        /*0094*/ 	.word	0x00000000
        /*0098*/ 	.short	0x0100
        /*009a*/ 	.byte	0x08
	.zero		1


	//   ....[1]....
        /*009c*/ 	.word	0x00000240
        /*00a0*/ 	.word	0x000000ff
        /*00a4*/ 	.word	0x00000010
        /*00a8*/ 	.short	0x0100
        /*00aa*/ 	.byte	0x08
	.zero		1


	//   ....[2]....
        /*00ac*/ 	.word	0x00000250
        /*00b0*/ 	.word	0x000000ff
        /*00b4*/ 	.word	0x00000008
        /*00b8*/ 	.short	0x0100
        /*00ba*/ 	.byte	0x08
	.zero		1


	//   ....[3]....
        /*00bc*/ 	.word	0x00000260
        /*00c0*/ 	.word	0x000000ff
        /*00c4*/ 	.word	0x00000018
        /*00c8*/ 	.short	0x0100
        /*00ca*/ 	.byte	0x08
	.zero		1


	//   ....[4]....
        /*00cc*/ 	.word	0x00000650
        /*00d0*/ 	.word	0x000000ff
        /*00d4*/ 	.word	0x00000030
        /*00d8*/ 	.short	0x0100
        /*00da*/ 	.byte	0x06
	.zero		1


	//   ....[5]....
        /*00dc*/ 	.word	0x000006e0
        /*00e0*/ 	.word	0x000000ff
        /*00e4*/ 	.word	0x00000038
        /*00e8*/ 	.short	0x0100
        /*00ea*/ 	.byte	0x06
	.zero		1


	//   ....[6]....
        /*00ec*/ 	.word	0x00001410
        /*00f0*/ 	.word	0x00000003
        /*00f4*/ 	.word	0x00000000
        /*00f8*/ 	.short	0x010a
        /*00fa*/ 	.byte	0x3f
	.zero		1


	//   ....[7]....
        /*00fc*/ 	.word	0x00001450
        /*0100*/ 	.word	0x00000003
        /*0104*/ 	.word	0x00000000
        /*0108*/ 	.short	0x010a
        /*010a*/ 	.byte	0x3f
	.zero		1


	//   ....[8]....
        /*010c*/ 	.word	0x00001a50
        /*0110*/ 	.word	0x00000005
        /*0114*/ 	.word	0x00000000
        /*0118*/ 	.short	0x010a
        /*011a*/ 	.byte	0x3f
	.zero		1


	//   ....[9]....
        /*011c*/ 	.word	0x00001a90
        /*0120*/ 	.word	0x00000005
        /*0124*/ 	.word	0x00000000
        /*0128*/ 	.short	0x010a
        /*012a*/ 	.byte	0x3f
	.zero		1


	//   ....[10]....
        /*012c*/ 	.word	0x00001f20
        /*0130*/ 	.word	0x00000005
        /*0134*/ 	.word	0x00000000
        /*0138*/ 	.short	0x0101
        /*013a*/ 	.byte	0x3f
	.zero		1


	//   ....[11]....
        /*013c*/ 	.word	0x00002100
        /*0140*/ 	.word	0x00000003
        /*0144*/ 	.word	0x00000000
        /*0148*/ 	.short	0x0101
        /*014a*/ 	.byte	0x3f
	.zero		1


	//   ....[12]....
        /*014c*/ 	.word	0x0000aef0
        /*0150*/ 	.word	0x00000016
        /*0154*/ 	.word	0x00000010
        /*0158*/ 	.short	0x010a
        /*015a*/ 	.byte	0x3f
	.zero		1


	//   ....[13]....
        /*015c*/ 	.word	0x0000b380
        /*0160*/ 	.word	0x00000005
        /*0164*/ 	.word	0x00000038
        /*0168*/ 	.short	0x0101
        /*016a*/ 	.byte	0x3f
	.zero		1


	//   ....[14]....
        /*016c*/ 	.word	0x0000ba90
        /*0170*/ 	.word	0x00000007
        /*0174*/ 	.word	0x00000000
        /*0178*/ 	.short	0x010a
        /*017a*/ 	.byte	0x3f
	.zero		1


	//   ....[15]....
        /*017c*/ 	.word	0x0000bb10
        /*0180*/ 	.word	0x00000003
        /*0184*/ 	.word	0x00000000
        /*0188*/ 	.short	0x010a
        /*018a*/ 	.byte	0x3f
	.zero		1


	//   ....[16]....
        /*018c*/ 	.word	0x0000bb70
        /*0190*/ 	.word	0x00000003
        /*0194*/ 	.word	0x00000000
        /*0198*/ 	.short	0x010a
        /*019a*/ 	.byte	0x3f
	.zero		1


	//   ....[17]....
        /*019c*/ 	.word	0x0000bbc0
        /*01a0*/ 	.word	0x00000005
        /*01a4*/ 	.word	0x00000000
        /*01a8*/ 	.short	0x010a
        /*01aa*/ 	.byte	0x3f
	.zero		1


	//   ....[18]....
        /*01ac*/ 	.word	0x0000bc90
        /*01b0*/ 	.word	0x00000016
        /*01b4*/ 	.word	0x00000010
        /*01b8*/ 	.short	0x010a
        /*01ba*/ 	.byte	0x3f
	.zero		1


	//   ....[19]....
        /*01bc*/ 	.word	0x0000bd60
        /*01c0*/ 	.word	0x00000007
        /*01c4*/ 	.word	0x00000000
        /*01c8*/ 	.short	0x010a
        /*01ca*/ 	.byte	0x3f
	.zero		1


	//----- nvinfo : EIATTR_NUM_MBARRIERS
	.align		4
.L_35:
        /*01cc*/ 	.byte	0x03, 0x38
        /*01ce*/ 	.short	0x0006


	//----- nvinfo : EIATTR_EXIT_INSTR_OFFSETS
	.align		4
        /*01d0*/ 	.byte	0x04, 0x1c
        /*01d2*/ 	.short	(.L_37 - .L_36)


	//   ....[0]....
.L_36:
        /*01d4*/ 	.word	0x000008a0


	//   ....[1]....
        /*01d8*/ 	.word	0x000010c0


	//   ....[2]....
        /*01dc*/ 	.word	0x0000a610


	//   ....[3]....
        /*01e0*/ 	.word	0x0000ab70


	//   ....[4]....
        /*01e4*/ 	.word	0x0000bb60


	//----- nvinfo : EIATTR_MAX_THREADS
	.align		4
.L_37:
        /*01e8*/ 	.byte	0x04, 0x05
        /*01ea*/ 	.short	(.L_39 - .L_38)
.L_38:
        /*01ec*/ 	.word	0x00000180
        /*01f0*/ 	.word	0x00000001
        /*01f4*/ 	.word	0x00000001


	//----- nvinfo : EIATTR_CRS_STACK_SIZE
	.align		4
.L_39:
        /*01f8*/ 	.byte	0x04, 0x1e
        /*01fa*/ 	.short	(.L_41 - .L_40)
.L_40:
        /*01fc*/ 	.word	0x00000000


	//----- nvinfo : EIATTR_CBANK_PARAM_SIZE
	.align		4
.L_41:
        /*0200*/ 	.byte	0x03, 0x19
        /*0202*/ 	.short	0x0470


	//----- nvinfo : EIATTR_PARAM_CBANK
	.align		4
        /*0204*/ 	.byte	0x04, 0x0a
        /*0206*/ 	.short	(.L_43 - .L_42)
	.align		4
.L_42:
        /*0208*/ 	.word	index@(.nv.constant0._ZN7cutlass13device_kernelINS_4gemm6kernel13GemmUniversalIN4cute5tupleIJiiiiEEENS1_10collective13CollectiveMmaINS1_34MainloopSm90TmaGmmaWarpSpecializedILi2ENS5_IJNS4_1CILi1EEENSA_ILi4EEESB_EEENS1_35KernelTmaWarpSpecializedCooperativeEEENS5_IJNSA_ILi128EEENSA_ILi256EEESG_EEENS_6half_tENS5_IJlSB_lEEESJ_SK_NS4_8TiledMMAINS4_8MMA_AtomIJNS4_4SM904GMMA26MMA_64x256x16_F32F16F16_SSILNSO_5MajorE0ELSQ_0ELNSO_7ScaleInE1ELSR_1EEEEEENS4_6LayoutINS5_IJNSA_ILi2EEESB_SB_EEENS5_IJSB_NSA_ILi0EEESX_EEEEENS5_IJNS4_10UnderscoreES10_S10_EEEEENS4_23SM90_TMA_LOAD_MULTICASTENS4_14ComposedLayoutINS4_7SwizzleILi3ELi4ELi3EEENS4_18smem_ptr_flag_bitsILi16EEENSU_INS5_IJNSA_ILi8EEENSA_ILi64EEEEEENS5_IJS1A_SB_EEEEEEEvNS4_8identityENS4_13SM90_TMA_LOADES1E_vS1F_EENS_8epilogue10collective6detail29Sm90TmaWarpSpecializedAdapterINS1J_15DefaultEpilogueISJ_SK_SK_NS1I_6thread17LinearCombinationISJ_Li1EffLNS1N_9ScaleType4KindE0ELNS_15FloatRoundStyleE2ESJ_EENS1_15EpilogueDefaultEEEEEvvEEEEvNT_6ParamsE)
        /*020c*/ 	.short	0x0210
        /*020e*/ 	.short	0x0470


	//----- nvinfo : EIATTR_SW_WAR
	.align		4
.L_43:
        /*0210*/ 	.byte	0x04, 0x36
        /*0212*/ 	.short	(.L_45 - .L_44)
.L_44:
        /*0214*/ 	.word	0x00000008
.L_45:


//--------------------- .nv.callgraph             --------------------------
	.section	.nv.callgraph,"",@"SHT_CUDA_CALLGRAPH"
	.align	4
	.sectionentsize	8
	.align		4
        /*0000*/ 	.word	0x00000000
	.align		4
        /*0004*/ 	.word	0xffffffff
	.align		4
        /*0008*/ 	.word	index@(_ZN7cutlass13device_kernelINS_4gemm6kernel13GemmUniversalIN4cute5tupleIJiiiiEEENS1_10collective13CollectiveMmaINS1_34MainloopSm90TmaGmmaWarpSpecializedILi2ENS5_IJNS4_1CILi1EEENSA_ILi4EEESB_EEENS1_35KernelTmaWarpSpecializedCooperativeEEENS5_IJNSA_ILi128EEENSA_ILi256EEESG_EEENS_6half_tENS5_IJlSB_lEEESJ_SK_NS4_8TiledMMAINS4_8MMA_AtomIJNS4_4SM904GMMA26MMA_64x256x16_F32F16F16_SSILNSO_5MajorE0ELSQ_0ELNSO_7ScaleInE1ELSR_1EEEEEENS4_6LayoutINS5_IJNSA_ILi2EEESB_SB_EEENS5_IJSB_NSA_ILi0EEESX_EEEEENS5_IJNS4_10UnderscoreES10_S10_EEEEENS4_23SM90_TMA_LOAD_MULTICASTENS4_14ComposedLayoutINS4_7SwizzleILi3ELi4ELi3EEENS4_18smem_ptr_flag_bitsILi16EEENSU_INS5_IJNSA_ILi8EEENSA_ILi64EEEEEENS5_IJS1A_SB_EEEEEEEvNS4_8identityENS4_13SM90_TMA_LOADES1E_vS1F_EENS_8epilogue10collective6detail29Sm90TmaWarpSpecializedAdapterINS1J_15DefaultEpilogueISJ_SK_SK_NS1I_6thread17LinearCombinationISJ_Li1EffLNS1N_9ScaleType4KindE0ELNS_15FloatRoundStyleE2ESJ_EENS1_15EpilogueDefaultEEEEEvvEEEEvNT_6ParamsE)
	.align		4
        /*000c*/ 	.word	index@(__assertfail)
	.align		4
        /*0010*/ 	.word	0x00000000
	.align		4
        /*0014*/ 	.word	0xfffffffe
	.align		4
        /*0018*/ 	.word	0x00000000
	.align		4
        /*001c*/ 	.word	0xfffffffd
	.align		4
        /*0020*/ 	.word	0x00000000
	.align		4
        /*0024*/ 	.word	0xfffffffc


//--------------------- .nv.constant4             --------------------------
	.section	.nv.constant4,"a",@progbits
	.align	8
	.align		8
.nv.constant4:
        /*0000*/ 	.dword	__assertfail
	.align		8
        /*0008*/ 	.dword	__unnamed_1
	.align		8
        /*0010*/ 	.dword	_ZN40_INTERNAL_fdf0bb56_4_k_cu_68a0b17c_287734cuda3std3__45__cpo5beginE
	.align		8
        /*0018*/ 	.dword	_ZN40_INTERNAL_fdf0bb56_4_k_cu_68a0b17c_287734cuda3std3__45__cpo3endE
	.align		8
        /*0020*/ 	.dword	_ZN40_INTERNAL_fdf0bb56_4_k_cu_68a0b17c_287734cuda3std3__45__cpo6cbeginE
	.align		8
        /*0028*/ 	.dword	_ZN40_INTERNAL_fdf0bb56_4_k_cu_68a0b17c_287734cuda3std3__45__cpo4cendE
	.align		8
        /*0030*/ 	.dword	_ZN40_INTERNAL_fdf0bb56_4_k_cu_68a0b17c_287734cuda3std3__442_GLOBAL__N__fdf0bb56_4_k_cu_68a0b17c_287736ignoreE
	.align		8
        /*0038*/ 	.dword	_ZN40_INTERNAL_fdf0bb56_4_k_cu_68a0b17c_287734cuda3std3__419piecewise_constructE
	.align		8
        /*0040*/ 	.dword	_ZN40_INTERNAL_fdf0bb56_4_k_cu_68a0b17c_287734cuda3std3__48in_placeE
	.align		8
        /*0048*/ 	.dword	_ZN40_INTERNAL_fdf0bb56_4_k_cu_68a0b17c_287734cuda3std6ranges3__45__cpo4swapE
	.align		8
        /*0050*/ 	.dword	_ZN40_INTERNAL_fdf0bb56_4_k_cu_68a0b17c_287734cuda3std6ranges3__45__cpo9iter_moveE
	.align		8
        /*0058*/ 	.dword	_ZN40_INTERNAL_fdf0bb56_4_k_cu_68a0b17c_287734cute7productE
	.align		8
        /*0060*/ 	.dword	_ZN40_INTERNAL_fdf0bb56_4_k_cu_68a0b17c_287734cute1_E
	.align		8
        /*0068*/ 	.dword	$str$22
	.align		8
        /*0070*/ 	.dword	$str$23


//--------------------- .text._ZN7cutlass13device_kernelINS_4gemm6kernel13GemmUniversalIN4cute5tupleIJiiiiEEENS1_10collective13CollectiveMmaINS1_34MainloopSm90TmaGmmaWarpSpecializedILi2ENS5_IJNS4_1CILi1EEENSA_ILi4EEESB_EEENS1_35KernelTmaWarpSpecializedCooperativeEEENS5_IJNSA_ILi128EEENSA_ILi256EEESG_EEENS_6half_tENS5_IJlSB_lEEESJ_SK_NS4_8TiledMMAINS4_8MMA_AtomIJNS4_4SM904GMMA26MMA_64x256x16_F32F16F16_SSILNSO_5MajorE0ELSQ_0ELNSO_7ScaleInE1ELSR_1EEEEEENS4_6LayoutINS5_IJNSA_ILi2EEESB_SB_EEENS5_IJSB_NSA_ILi0EEESX_EEEEENS5_IJNS4_10UnderscoreES10_S10_EEEEENS4_23SM90_TMA_LOAD_MULTICASTENS4_14ComposedLayoutINS4_7SwizzleILi3ELi4ELi3EEENS4_18smem_ptr_flag_bitsILi16EEENSU_INS5_IJNSA_ILi8EEENSA_ILi64EEEEEENS5_IJS1A_SB_EEEEEEEvNS4_8identityENS4_13SM90_TMA_LOADES1E_vS1F_EENS_8epilogue10collective6detail29Sm90TmaWarpSpecializedAdapterINS1J_15DefaultEpilogueISJ_SK_SK_NS1I_6thread17LinearCombinationISJ_Li1EffLNS1N_9ScaleType4KindE0ELNS_15FloatRoundStyleE2ESJ_EENS1_15EpilogueDefaultEEEEEvvEEEEvNT_6ParamsE --------------------------
	.section	.text._ZN7cutlass13device_kernelINS_4gemm6kernel13GemmUniversalIN4cute5tupleIJiiiiEEENS1_10collective13CollectiveMmaINS1_34MainloopSm90TmaGmmaWarpSpecializedILi2ENS5_IJNS4_1CILi1EEENSA_ILi4EEESB_EEENS1_35KernelTmaWarpSpecializedCooperativeEEENS5_IJNSA_ILi128EEENSA_ILi256EEESG_EEENS_6half_tENS5_IJlSB_lEEESJ_SK_NS4_8TiledMMAINS4_8MMA_AtomIJNS4_4SM904GMMA26MMA_64x256x16_F32F16F16_SSILNSO_5MajorE0ELSQ_0ELNSO_7ScaleInE1ELSR_1EEEEEENS4_6LayoutINS5_IJNSA_ILi2EEESB_SB_EEENS5_IJSB_NSA_ILi0EEESX_EEEEENS5_IJNS4_10UnderscoreES10_S10_EEEEENS4_23SM90_TMA_LOAD_MULTICASTENS4_14ComposedLayoutINS4_7SwizzleILi3ELi4ELi3EEENS4_18smem_ptr_flag_bitsILi16EEENSU_INS5_IJNSA_ILi8EEENSA_ILi64EEEEEENS5_IJS1A_SB_EEEEEEEvNS4_8identityENS4_13SM90_TMA_LOADES1E_vS1F_EENS_8epilogue10collective6detail29Sm90TmaWarpSpecializedAdapterINS1J_15DefaultEpilogueISJ_SK_SK_NS1I_6thread17LinearCombinationISJ_Li1EffLNS1N_9ScaleType4KindE0ELNS_15FloatRoundStyleE2ESJ_EENS1_15EpilogueDefaultEEEEEvvEEEEvNT_6ParamsE,"ax",@progbits
	.align	128
.text._ZN7cutlass13device_kernelINS_4gemm6kernel13GemmUniversalIN4cute5tupleIJiiiiEEENS1_10collective13CollectiveMmaINS1_34MainloopSm90TmaGmmaWarpSpecializedILi2ENS5_IJNS4_1CILi1EEENSA_ILi4EEESB_EEENS1_35KernelTmaWarpSpecializedCooperativeEEENS5_IJNSA_ILi128EEENSA_ILi256EEESG_EEENS_6half_tENS5_IJlSB_lEEESJ_SK_NS4_8TiledMMAINS4_8MMA_AtomIJNS4_4SM904GMMA26MMA_64x256x16_F32F16F16_SSILNSO_5MajorE0ELSQ_0ELNSO_7ScaleInE1ELSR_1EEEEEENS4_6LayoutINS5_IJNSA_ILi2EEESB_SB_EEENS5_IJSB_NSA_ILi0EEESX_EEEEENS5_IJNS4_10UnderscoreES10_S10_EEEEENS4_23SM90_TMA_LOAD_MULTICASTENS4_14ComposedLayoutINS4_7SwizzleILi3ELi4ELi3EEENS4_18smem_ptr_flag_bitsILi16EEENSU_INS5_IJNSA_ILi8EEENSA_ILi64EEEEEENS5_IJS1A_SB_EEEEEEEvNS4_8identityENS4_13SM90_TMA_LOADES1E_vS1F_EENS_8epilogue10collective6detail29Sm90TmaWarpSpecializedAdapterINS1J_15DefaultEpilogueISJ_SK_SK_NS1I_6thread17LinearCombinationISJ_Li1EffLNS1N_9ScaleType4KindE0ELNS_15FloatRoundStyleE2ESJ_EENS1_15EpilogueDefaultEEEEEvvEEEEvNT_6ParamsE:
        .type           _ZN7cutlass13device_kernelINS_4gemm6kernel13GemmUniversalIN4cute5tupleIJiiiiEEENS1_10collective13CollectiveMmaINS1_34MainloopSm90TmaGmmaWarpSpecializedILi2ENS5_IJNS4_1CILi1EEENSA_ILi4EEESB_EEENS1_35KernelTmaWarpSpecializedCooperativeEEENS5_IJNSA_ILi128EEENSA_ILi256EEESG_EEENS_6half_tENS5_IJlSB_lEEESJ_SK_NS4_8TiledMMAINS4_8MMA_AtomIJNS4_4SM904GMMA26MMA_64x256x16_F32F16F16_SSILNSO_5MajorE0ELSQ_0ELNSO_7ScaleInE1ELSR_1EEEEEENS4_6LayoutINS5_IJNSA_ILi2EEESB_SB_EEENS5_IJSB_NSA_ILi0EEESX_EEEEENS5_IJNS4_10UnderscoreES10_S10_EEEEENS4_23SM90_TMA_LOAD_MULTICASTENS4_14ComposedLayoutINS4_7SwizzleILi3ELi4ELi3EEENS4_18smem_ptr_flag_bitsILi16EEENSU_INS5_IJNSA_ILi8EEENSA_ILi64EEEEEENS5_IJS1A_SB_EEEEEEEvNS4_8identityENS4_13SM90_TMA_LOADES1E_vS1F_EENS_8epilogue10collective6detail29Sm90TmaWarpSpecializedAdapterINS1J_15DefaultEpilogueISJ_SK_SK_NS1I_6thread17LinearCombinationISJ_Li1EffLNS1N_9ScaleType4KindE0ELNS_15FloatRoundStyleE2ESJ_EENS1_15EpilogueDefaultEEEEEvvEEEEvNT_6ParamsE,@function
        .size           _ZN7cutlass13device_kernelINS_4gemm6kernel13GemmUniversalIN4cute5tupleIJiiiiEEENS1_10collective13CollectiveMmaINS1_34MainloopSm90TmaGmmaWarpSpecializedILi2ENS5_IJNS4_1CILi1EEENSA_ILi4EEESB_EEENS1_35KernelTmaWarpSpecializedCooperativeEEENS5_IJNSA_ILi128EEENSA_ILi256EEESG_EEENS_6half_tENS5_IJlSB_lEEESJ_SK_NS4_8TiledMMAINS4_8MMA_AtomIJNS4_4SM904GMMA26MMA_64x256x16_F32F16F16_SSILNSO_5MajorE0ELSQ_0ELNSO_7ScaleInE1ELSR_1EEEEEENS4_6LayoutINS5_IJNSA_ILi2EEESB_SB_EEENS5_IJSB_NSA_ILi0EEESX_EEEEENS5_IJNS4_10UnderscoreES10_S10_EEEEENS4_23SM90_TMA_LOAD_MULTICASTENS4_14ComposedLayoutINS4_7SwizzleILi3ELi4ELi3EEENS4_18smem_ptr_flag_bitsILi16EEENSU_INS5_IJNSA_ILi8EEENSA_ILi64EEEEEENS5_IJS1A_SB_EEEEEEEvNS4_8identityENS4_13SM90_TMA_LOADES1E_vS1F_EENS_8epilogue10collective6detail29Sm90TmaWarpSpecializedAdapterINS1J_15DefaultEpilogueISJ_SK_SK_NS1I_6thread17LinearCombinationISJ_Li1EffLNS1N_9ScaleType4KindE0ELNS_15FloatRoundStyleE2ESJ_EENS1_15EpilogueDefaultEEEEEvvEEEEvNT_6ParamsE,(.L_x_321 - _ZN7cutlass13device_kernelINS_4gemm6kernel13GemmUniversalIN4cute5tupleIJiiiiEEENS1_10collective13CollectiveMmaINS1_34MainloopSm90TmaGmmaWarpSpecializedILi2ENS5_IJNS4_1CILi1EEENSA_ILi4EEESB_EEENS1_35KernelTmaWarpSpecializedCooperativeEEENS5_IJNSA_ILi128EEENSA_ILi256EEESG_EEENS_6half_tENS5_IJlSB_lEEESJ_SK_NS4_8TiledMMAINS4_8MMA_AtomIJNS4_4SM904GMMA26MMA_64x256x16_F32F16F16_SSILNSO_5MajorE0ELSQ_0ELNSO_7ScaleInE1ELSR_1EEEEEENS4_6LayoutINS5_IJNSA_ILi2EEESB_SB_EEENS5_IJSB_NSA_ILi0EEESX_EEEEENS5_IJNS4_10UnderscoreES10_S10_EEEEENS4_23SM90_TMA_LOAD_MULTICASTENS4_14ComposedLayoutINS4_7SwizzleILi3ELi4ELi3EEENS4_18smem_ptr_flag_bitsILi16EEENSU_INS5_IJNSA_ILi8EEENSA_ILi64EEEEEENS5_IJS1A_SB_EEEEEEEvNS4_8identityENS4_13SM90_TMA_LOADES1E_vS1F_EENS_8epilogue10collective6detail29Sm90TmaWarpSpecializedAdapterINS1J_15DefaultEpilogueISJ_SK_SK_NS1I_6thread17LinearCombinationISJ_Li1EffLNS1N_9ScaleType4KindE0ELNS_15FloatRoundStyleE2ESJ_EENS1_15EpilogueDefaultEEEEEvvEEEEvNT_6ParamsE)
        .other          _ZN7cutlass13device_kernelINS_4gemm6kernel13GemmUniversalIN4cute5tupleIJiiiiEEENS1_10collective13CollectiveMmaINS1_34MainloopSm90TmaGmmaWarpSpecializedILi2ENS5_IJNS4_1CILi1EEENSA_ILi4EEESB_EEENS1_35KernelTmaWarpSpecializedCooperativeEEENS5_IJNSA_ILi128EEENSA_ILi256EEESG_EEENS_6half_tENS5_IJlSB_lEEESJ_SK_NS4_8TiledMMAINS4_8MMA_AtomIJNS4_4SM904GMMA26MMA_64x256x16_F32F16F16_SSILNSO_5MajorE0ELSQ_0ELNSO_7ScaleInE1ELSR_1EEEEEENS4_6LayoutINS5_IJNSA_ILi2EEESB_SB_EEENS5_IJSB_NSA_ILi0EEESX_EEEEENS5_IJNS4_10UnderscoreES10_S10_EEEEENS4_23SM90_TMA_LOAD_MULTICASTENS4_14ComposedLayoutINS4_7SwizzleILi3ELi4ELi3EEENS4_18smem_ptr_flag_bitsILi16EEENSU_INS5_IJNSA_ILi8EEENSA_ILi64EEEEEENS5_IJS1A_SB_EEEEEEEvNS4_8identityENS4_13SM90_TMA_LOADES1E_vS1F_EENS_8epilogue10collective6detail29Sm90TmaWarpSpecializedAdapterINS1J_15DefaultEpilogueISJ_SK_SK_NS1I_6thread17LinearCombinationISJ_Li1EffLNS1N_9ScaleType4KindE0ELNS_15FloatRoundStyleE2ESJ_EENS1_15EpilogueDefaultEEEEEvvEEEEvNT_6ParamsE,@"STO_CUDA_ENTRY STV_DEFAULT"
_ZN7cutlass13device_kernelINS_4gemm6kernel13GemmUniversalIN4cute5tupleIJiiiiEEENS1_10collective13CollectiveMmaINS1_34MainloopSm90TmaGmmaWarpSpecializedILi2ENS5_IJNS4_1CILi1EEENSA_ILi4EEESB_EEENS1_35KernelTmaWarpSpecializedCooperativeEEENS5_IJNSA_ILi128EEENSA_ILi256EEESG_EEENS_6half_tENS5_IJlSB_lEEESJ_SK_NS4_8TiledMMAINS4_8MMA_AtomIJNS4_4SM904GMMA26MMA_64x256x16_F32F16F16_SSILNSO_5MajorE0ELSQ_0ELNSO_7ScaleInE1ELSR_1EEEEEENS4_6LayoutINS5_IJNSA_ILi2EEESB_SB_EEENS5_IJSB_NSA_ILi0EEESX_EEEEENS5_IJNS4_10UnderscoreES10_S10_EEEEENS4_23SM90_TMA_LOAD_MULTICASTENS4_14ComposedLayoutINS4_7SwizzleILi3ELi4ELi3EEENS4_18smem_ptr_flag_bitsILi16EEENSU_INS5_IJNSA_ILi8EEENSA_ILi64EEEEEENS5_IJS1A_SB_EEEEEEEvNS4_8identityENS4_13SM90_TMA_LOADES1E_vS1F_EENS_8epilogue10collective6detail29Sm90TmaWarpSpecializedAdapterINS1J_15DefaultEpilogueISJ_SK_SK_NS1I_6thread17LinearCombinationISJ_Li1EffLNS1N_9ScaleType4KindE0ELNS_15FloatRoundStyleE2ESJ_EENS1_15EpilogueDefaultEEEEEvvEEEEvNT_6ParamsE:
[----:B------:R-:W0:Y:S01]  /*0000*/  LDC R1, c[0x0][0x28] ;  /* 0x00000a00ff017b82 */ /* 0x000e220000000800 */
[----:B------:R-:W1:Y:S01]  /*0010*/  S2R R18, SR_TID.X ;  /* 0x0000000000127919 */ /* 0x000e620000002100 */
[----:B------:R-:W-:Y:S01]  /*0020*/  ELECT P0, URZ, PT ;  /* 0x00000000003f782f */ /* 0x000fe20003800000 */
[----:B------:R-:W-:Y:S01]  /*0030*/  BSSY B0, `(.L_x_0) ;  /* 0x000000f000007945 */ /* 0x000fe20003800000 */
[--C-:B-1----:R-:W-:Y:S02]  /*0040*/  SHF.R.U32.HI R0, RZ, 0x5, R18.reuse ;  /* 0x00000005ff007819 */ /* 0x102fe40000011612 */
[----:B------:R-:W-:-:S03]  /*0050*/  SHF.R.U32.HI R3, RZ, 0x7, R18 ;  /* 0x00000007ff037819 */ /* 0x000fc60000011612 */
[----:B------:R-:W1:Y:S04]  /*0060*/  SHFL.IDX PT, R2, R0, RZ, 0x1f ;  /* 0x00001fff00027589 */ /* 0x000e6800000e0000 */
[----:B------:R2:W3:Y:S01]  /*0070*/  SHFL.IDX PT, R5, R3, RZ, 0x1f ;  /* 0x00001fff03057589 */ /* 0x0004e200000e0000 */
[----:B-1----:R-:W-:-:S13]  /*0080*/  ISETP.NE.OR P0, PT, R2, RZ, !P0 ;  /* 0x000000ff0200720c */ /* 0x002fda0004705670 */
[----:B0-23--:R-:W-:Y:S05]  /*0090*/  @P0 BRA `(.L_x_1) ;  /* 0x0000000000200947 */ /* 0x00dfea0003800000 */
[----:B------:R-:W-:Y:S02]  /*00a0*/  ULDC.64 UR4, c[0x0][0x198] ;  /* 0x0000660000047ab9 */ /* 0x000fe40000000a00 */
[----:B------:R-:W-:Y:S02]  /*00b0*/  UIADD3 UR6, UP0, UR4, 0xf0, URZ ;  /* 0x000000f004067890 */ /* 0x000fe4000ff1e03f */
[----:B------:R-:W-:Y:S02]  /*00c0*/  UIADD3 UR4, UP1, UR4, 0x1f0, URZ ;  /* 0x000001f004047890 */ /* 0x000fe4000ff3e03f */
[----:B------:R-:W-:Y:S02]  /*00d0*/  UIADD3.X UR7, URZ, UR5, URZ, UP0, !UPT ;  /* 0x000000053f077290 */ /* 0x000fe400087fe43f */
[----:B------:R-:W-:-:S07]  /*00e0*/  UIADD3.X UR5, URZ, UR5, URZ, UP1, !UPT ;  /* 0x000000053f057290 */ /* 0x000fce0008ffe43f */
[----:B------:R0:W-:Y:S02]  /*00f0*/  UTMACCTL.PF [UR6] ;  /* 0x00000000060079b9 */ /* 0x0001e40008040000 */
[----:B------:R0:W-:Y:S02]  /*0100*/  UTMACCTL.PF [UR4] ;  /* 0x00000000040079b9 */ /* 0x0001e40008040000 */
[----:B0-----:R-:W-:Y:S01]  /*0110*/  NOP ;  /* 0x0000000000007918 */ /* 0x001fe20000000000 */
.L_x_1:
[----:B------:R-:W-:Y:S05]  /*0120*/  BSYNC B0 ;  /* 0x0000000000007941 */ /* 0x000fea0003800000 */
.L_x_0:
[----:B------:R-:W0:Y:S02]  /*0130*/  SHFL.IDX PT, R3, R0, RZ, 0x1f ;  /* 0x00001fff00037589 */ /* 0x000e2400000e0000 */
[----:B0-----:R-:W-:-:S13]  /*0140*/  ISETP.NE.AND P0, PT, R3, RZ, PT ;  /* 0x000000ff0300720c */ /* 0x001fda0003f05270 */
[----:B------:R-:W-:Y:S05]  /*0150*/  @P0 BRA `(.L_x_2) ;  /* 0x0000000000480947 */ /* 0x000fea0003800000 */
[----:B------:R-:W0:Y:S01]  /*0160*/  S2UR UR8, SR_CgaCtaId ;  /* 0x00000000000879c3 */ /* 0x000e220000008800 */
[----:B------:R-:W-:Y:S01]  /*0170*/  UMOV UR4, 0x400 ;  /* 0x0000040000047882 */ /* 0x000fe20000000000 */
[----:B------:R-:W-:Y:S01]  /*0180*/  UMOV UR5, 0x1 ;  /* 0x0000000100057882 */ /* 0x000fe20000000000 */
[----:B------:R-:W-:Y:S01]  /*0190*/  UMOV UR6, 0x8 ;  /* 0x0000000800067882 */ /* 0x000fe20000000000 */
[----:B------:R-:W-:Y:S01]  /*01a0*/  ELECT P0, URZ, PT ;  /* 0x00000000003f782f */ /* 0x000fe20003800000 */
[----:B------:R-:W-:-:S04]  /*01b0*/  UIADD3 UR6, -UR6, 0x100000, URZ ;  /* 0x0010000006067890 */ /* 0x000fc8000fffe13f */
[----:B------:R-:W-:Y:S02]  /*01c0*/  USHF.L.U32 UR7, UR6, 0xb, URZ ;  /* 0x0000000b06077899 */ /* 0x000fe4000800063f */
[----:B------:R-:W-:Y:S02]  /*01d0*/  USHF.L.U32 UR6, UR6, 0x1, URZ ;  /* 0x0000000106067899 */ /* 0x000fe4000800063f */
[----:B0-----:R-:W-:Y:S02]  /*01e0*/  ULEA UR8, UR8, UR4, 0x18 ;  /* 0x0000000408087291 */ /* 0x001fe4000f8ec03f */
[----:B------:R-:W-:-:S04]  /*01f0*/  UIADD3 UR4, -UR5, 0x100000, URZ ;  /* 0x0010000005047890 */ /* 0x000fc8000fffe13f */
[----:B------:R-:W-:Y:S02]  /*0200*/  USHF.L.U32 UR5, UR4, 0xb, URZ ;  /* 0x0000000b04057899 */ /* 0x000fe4000800063f */
[----:B------:R-:W-:Y:S01]  /*0210*/  USHF.L.U32 UR4, UR4, 0x1, URZ ;  /* 0x0000000104047899 */ /* 0x000fe2000800063f */
[----:B------:R-:W0:Y:S11]  /*0220*/  FENCE.VIEW.ASYNC.S ;  /* 0x00000000000073c6 */ /* 0x000e360000000000 */
[----:B0-----:R0:W1:Y:S01]  /*0230*/  SYNCS.EXCH.64 URZ, [UR8], UR4 ;  /* 0x00000004083f75b2 */ /* 0x0010620008000100 */
[----:B------:R0:W2:Y:S01]  /*0240*/  SYNCS.EXCH.64 URZ, [UR8+0x10], UR6 ;  /* 0x00001006083f75b2 */ /* 0x0000a20008000100 */
[----:B------:R0:W3:Y:S01]  /*0250*/  SYNCS.EXCH.64 URZ, [UR8+0x8], UR4 ;  /* 0x00000804083f75b2 */ /* 0x0000e20008000100 */
[----:B------:R0:W4:Y:S01]  /*0260*/  SYNCS.EXCH.64 URZ, [UR8+0x18], UR6 ;  /* 0x00001806083f75b2 */ /* 0x0001220008000100 */
[----:B------:R-:W-:Y:S01]  /*0270*/  NOP ;  /* 0x0000000000007918 */ /* 0x000fe20000000000 */
.L_x_2:
[----:B------:R-:W-:Y:S01]  /*0280*/  SHF.R.S32.HI R7, RZ, 0x1f, R18 ;  /* 0x0000001fff077819 */ /* 0x000fe20000011412 */
[----:B------:R-:W5:Y:S01]  /*0290*/  SHFL.IDX PT, R0, R0, RZ, 0x1f ;  /* 0x00001fff00007589 */ /* 0x000f6200000e0000 */
[----:B0-----:R-:W0:Y:S01]  /*02a0*/  S2UR UR8, SR_CTAID.X ;  /* 0x00000000000879c3 */ /* 0x001e220000002500 */
[----:B------:R-:W-:Y:S02]  /*02b0*/  ELECT P0, URZ, PT ;  /* 0x00000000003f782f */ /* 0x000fe40003800000 */
[----:B------:R-:W-:Y:S01]  /*02c0*/  LEA.HI R7, R7, R18, RZ, 0x7 ;  /* 0x0000001207077211 */ /* 0x000fe200078f38ff */
[----:B------:R-:W1:Y:S01]  /*02d0*/  S2R R4, SR_CTAID.Y ;  /* 0x0000000000047919 */ /* 0x000e620000002600 */
[----:B------:R-:W-:Y:S01]  /*02e0*/  ULDC UR4, c[0x0][0x154] ;  /* 0x0000550000047ab9 */ /* 0x000fe20000000800 */
[----:B------:R-:W-:Y:S01]  /*02f0*/  NOP ;  /* 0x0000000000007918 */ /* 0x000fe20000000000 */
[----:B------:R-:W-:Y:S01]  /*0300*/  LOP3.LUT R7, R7, 0xffffff80, RZ, 0xc0, !PT ;  /* 0xffffff8007077812 */ /* 0x000fe200078ec0ff */
[----:B------:R-:W-:Y:S01]  /*0310*/  NOP ;  /* 0x0000000000007918 */ /* 0x000fe20000000000 */
[----:B------:R-:W2:Y:S03]  /*0320*/  LDC R12, c[0x0][0x140] ;  /* 0x00005000ff0c7b82 */ /* 0x000ea60000000800 */
[----:B------:R-:W-:-:S05]  /*0330*/  IMAD.IADD R7, R18, 0x1, -R7 ;  /* 0x0000000112077824 */ /* 0x000fca00078e0a07 */
[----:B------:R-:W-:Y:S02]  /*0340*/  SHF.R.S32.HI R6, RZ, 0x1f, R7 ;  /* 0x0000001fff067819 */ /* 0x000fe40000011407 */
[----:B------:R-:W-:Y:S02]  /*0350*/  LOP3.LUT P2, RZ, R7, 0x7, RZ, 0xc0, !PT ;  /* 0x0000000707ff7812 */ /* 0x000fe4000784c0ff */
[----:B------:R-:W-:Y:S02]  /*0360*/  LEA.HI R6, R6, R7, RZ, 0x3 ;  /* 0x0000000706067211 */ /* 0x000fe400078f18ff */
[----:B-----5:R-:W-:Y:S02]  /*0370*/  ISETP.NE.OR P0, PT, R0, RZ, !P0 ;  /* 0x000000ff0000720c */ /* 0x020fe40004705670 */
[--C-:B------:R-:W-:Y:S02]  /*0380*/  SHF.R.S32.HI R0, RZ, 0x3, R6.reuse ;  /* 0x00000003ff007819 */ /* 0x100fe40000011406 */
[----:B------:R-:W-:-:S02]  /*0390*/  SHF.R.S32.HI R9, RZ, 0x1f, R6 ;  /* 0x0000001fff097819 */ /* 0x000fc40000011406 */
[----:B------:R-:W-:Y:S02]  /*03a0*/  SHF.R.S32.HI R6, RZ, 0x1f, R3 ;  /* 0x0000001fff067819 */ /* 0x000fe40000011403 */
[----:B------:R-:W-:Y:S02]  /*03b0*/  LEA.HI R9, R9, R0, RZ, 0x2 ;  /* 0x0000000009097211 */ /* 0x000fe400078f10ff */
[----:B------:R-:W-:Y:S02]  /*03c0*/  LEA.HI R6, R6, R3, RZ, 0x2 ;  /* 0x0000000306067211 */ /* 0x000fe400078f10ff */
[----:B-1----:R-:W-:Y:S01]  /*03d0*/  I2FP.F32.U32 R8, R4 ;  /* 0x0000000400087245 */ /* 0x002fe20000201000 */
[----:B------:R-:W-:Y:S01]  /*03e0*/  VOTEU.ALL UP0, P0 ;  /* 0x00000000003f7886 */ /* 0x000fe20000000000 */
[----:B------:R-:W-:Y:S01]  /*03f0*/  LOP3.LUT R6, R6, 0x3ffffffc, RZ, 0xc0, !PT ;  /* 0x3ffffffc06067812 */ /* 0x000fe200078ec0ff */
[----:B------:R-:W-:Y:S01]  /*0400*/  VOTEU.ALL UP1, P0 ;  /* 0x00000000003f7886 */ /* 0x000fe20000020000 */
[----:B------:R-:W-:Y:S01]  /*0410*/  LOP3.LUT R9, R9, 0xfffffffc, RZ, 0xc0, !PT ;  /* 0xfffffffc09097812 */ /* 0x000fe200078ec0ff */
[----:B------:R-:W-:Y:S01]  /*0420*/  FMUL R10, R8, UR4 ;  /* 0x00000004080a7c20 */ /* 0x000fe20008400000 */
[----:B------:R-:W1:Y:S01]  /*0430*/  @!UP0 S2UR UR7, SR_CgaCtaId ;  /* 0x00000000000789c3 */ /* 0x000e620000008800 */
[----:B------:R-:W-:Y:S01]  /*0440*/  IMAD.IADD R11, R3, 0x1, -R6 ;  /* 0x00000001030b7824 */ /* 0x000fe200078e0a06 */
[----:B0-----:R-:W-:Y:S01]  /*0450*/  I2FP.F32.U32 R6, UR8 ;  /* 0x0000000800067c45 */ /* 0x001fe20008201000 */
[----:B------:R-:W-:Y:S01]  /*0460*/  IMAD.IADD R0, R0, 0x1, -R9 ;  /* 0x0000000100007824 */ /* 0x000fe200078e0a09 */
[----:B------:R-:W-:Y:S01]  /*0470*/  ULDC UR4, c[0x0][0x150] ;  /* 0x0000540000047ab9 */ /* 0x000fe20000000800 */
[----:B------:R-:W0:Y:S01]  /*0480*/  F2I.U32.TRUNC.NTZ R10, R10 ;  /* 0x0000000a000a7305 */ /* 0x000e22000020f000 */
[----:B------:R-:W-:Y:S01]  /*0490*/  SHF.R.S32.HI R3, RZ, 0x1f, R2 ;  /* 0x0000001fff037819 */ /* 0x000fe20000011402 */
[----:B------:R-:W-:Y:S01]  /*04a0*/  FMUL R6, R6, UR4 ;  /* 0x0000000406067c20 */ /* 0x000fe20008400000 */
[----:B------:R-:W5:Y:S01]  /*04b0*/  LDC R9, c[0x0][0x148] ;  /* 0x00005200ff097b82 */ /* 0x000f620000000800 */
[----:B------:R-:W-:Y:S01]  /*04c0*/  IMAD R11, R11, 0x4, R0 ;  /* 0x000000040b0b7824 */ /* 0x000fe200078e0200 */
[----:B------:R-:W-:Y:S01]  /*04d0*/  LEA.HI R3, R3, R2, RZ, 0x2 ;  /* 0x0000000203037211 */ /* 0x000fe200078f10ff */
[----:B------:R-:W-:Y:S01]  /*04e0*/  UMOV UR4, 0x20 ;  /* 0x0000002000047882 */ /* 0x000fe20000000000 */
[----:B------:R-:W-:Y:S01]  /*04f0*/  @!UP0 UMOV UR6, 0x400 ;  /* 0x0000040000068882 */ /* 0x000fe20000000000 */
[----:B------:R-:W3:Y:S01]  /*0500*/  F2I.U32.TRUNC.NTZ R6, R6 ;  /* 0x0000000600067305 */ /* 0x000ee2000020f000 */
[----:B------:R-:W-:Y:S01]  /*0510*/  LOP3.LUT R3, R3, 0xfffffffc, RZ, 0xc0, !PT ;  /* 0xfffffffc03037812 */ /* 0x000fe200078ec0ff */
[----:B------:R-:W-:Y:S01]  /*0520*/  IMAD.SHL.U32 R22, R11, 0x4, RZ ;  /* 0x000000040b167824 */ /* 0x000fe200078e00ff */
[----:B------:R-:W4:Y:S01]  /*0530*/  LDC R8, c[0x0][0x144] ;  /* 0x00005100ff087b82 */ /* 0x000f220000000800 */
[----:B------:R-:W-:-:S04]  /*0540*/  @!UP0 UIADD3 UR4, -UR4, 0x100000, URZ ;  /* 0x0010000004048890 */ /* 0x000fc8000fffe13f */
[----:B------:R-:W-:Y:S02]  /*0550*/  @!UP0 USHF.L.U32 UR5, UR4, 0xb, URZ ;  /* 0x0000000b04058899 */ /* 0x000fe4000800063f */
[----:B------:R-:W-:Y:S01]  /*0560*/  @!UP0 USHF.L.U32 UR4, UR4, 0x1, URZ ;  /* 0x0000000104048899 */ /* 0x000fe2000800063f */
[----:B--2---:R-:W-:Y:S01]  /*0570*/  ISETP.EQ.U32.AND P3, PT, R12, 0x1, PT ;  /* 0x000000010c00780c */ /* 0x004fe20003f62070 */
[----:B------:R-:W-:Y:S01]  /*0580*/  IMAD.IADD R0, R2, 0x1, -R3 ;  /* 0x0000000102007824 */ /* 0x000fe200078e0a03 */
[----:B------:R-:W-:Y:S01]  /*0590*/  LOP3.LUT R22, R11, 0xc, R22, 0x78, !PT ;  /* 0x0000000c0b167812 */ /* 0x000fe200078e7816 */
[----:B0-----:R-:W-:Y:S01]  /*05a0*/  IMAD.MOV R14, RZ, RZ, -R10 ;  /* 0x000000ffff0e7224 */ /* 0x001fe200078e0a0a */
[----:B-1----:R-:W-:Y:S02]  /*05b0*/  @!UP0 ULEA UR6, UR7, UR6, 0x18 ;  /* 0x0000000607068291 */ /* 0x002fe4000f8ec03f */
[----:B------:R-:W-:Y:S01]  /*05c0*/  ISETP.NE.AND P1, PT, R0, 0x3, PT ;  /* 0x000000030000780c */ /* 0x000fe20003f25270 */
[----:B------:R-:W-:Y:S01]  /*05d0*/  VOTEU.ALL UP0, P0 ;  /* 0x00000000003f7886 */ /* 0x000fe20000000000 */
[----:B------:R-:W-:Y:S01]  /*05e0*/  ISETP.LT.U32.AND P0, PT, R22, 0x4, !P2 ;  /* 0x000000041600780c */ /* 0x000fe20005701070 */
[----:B---3--:R-:W-:Y:S01]  /*05f0*/  IMAD.MOV R3, RZ, RZ, -R6 ;  /* 0x000000ffff037224 */ /* 0x008fe200078e0a06 */
[----:B------:R-:W-:-:S02]  /*0600*/  ISETP.EQ.OR P1, PT, R0, RZ, !P1 ;  /* 0x000000ff0000720c */ /* 0x000fc40004f22670 */
[----:B------:R-:W-:Y:S01]  /*0610*/  ISETP.NE.AND P2, PT, R5, RZ, PT ;  /* 0x000000ff0500720c */ /* 0x000fe20003f45270 */
[----:B-----5:R-:W-:Y:S01]  /*0620*/  IMAD R7, R9, R14, R4 ;  /* 0x0000000e09077224 */ /* 0x020fe200078e0204 */
[----:B------:R-:W-:Y:S01]  /*0630*/  ISETP.EQ.AND P1, PT, R5, RZ, P1 ;  /* 0x000000ff0500720c */ /* 0x000fe20000f22270 */
[----:B------:R-:W0:Y:S02]  /*0640*/  FENCE.VIEW.ASYNC.S ;  /* 0x00000000000073c6 */ /* 0x000e240000000000 */
[----:B0-----:R0:W1:Y:S01]  /*0650*/  @!UP0 SYNCS.EXCH.64 URZ, [UR6+0x30], UR4 ;  /* 0x00003004063f85b2 */ /* 0x0010620008000100 */
[----:B------:R-:W-:Y:S02]  /*0660*/  ISETP.NE.AND P4, PT, R7, R22, PT ;  /* 0x000000160700720c */ /* 0x000fe40003f85270 */
[----:B------:R-:W-:Y:S01]  /*0670*/  SEL R19, RZ, 0x1, !P1 ;  /* 0x00000001ff137807 */ /* 0x000fe20004800000 */
[----:B----4-:R-:W-:Y:S02]  /*0680*/  IMAD R3, R8, R3, UR8 ;  /* 0x0000000808037e24 */ /* 0x010fe4000f8e0203 */
[----:B------:R-:W-:-:S03]  /*0690*/  VIADD R8, R5, 0xffffffff ;  /* 0xffffffff05087836 */ /* 0x000fc60000000000 */
[----:B------:R-:W-:Y:S02]  /*06a0*/  ISETP.EQ.OR P4, PT, R3, RZ, !P4 ;  /* 0x000000ff0300720c */ /* 0x000fe40006782670 */
[----:B------:R-:W-:Y:S02]  /*06b0*/  ISETP.GE.U32.AND P5, PT, R8, 0x2, PT ;  /* 0x000000020800780c */ /* 0x000fe40003fa6070 */
[----:B------:R-:W-:Y:S02]  /*06c0*/  PLOP3.LUT P0, PT, P0, P4, PT, 0x80, 0x0 ;  /* 0x000000000000781c */ /* 0x000fe40000709070 */
[----:B------:R-:W-:Y:S01]  /*06d0*/  SEL R19, R19, 0x2, P5 ;  /* 0x0000000213137807 */ /* 0x000fe20002800000 */
[----:B------:R0:W2:Y:S01]  /*06e0*/  @!UP1 SYNCS.EXCH.64 URZ, [UR6+0x38], UR4 ;  /* 0x00003804063f95b2 */ /* 0x0000a20008000100 */
[----:B------:R-:W-:Y:S01]  /*06f0*/  P2R R156, PR, RZ, 0x1 ;  /* 0x00000001ff9c7803 */ /* 0x000fe20000000000 */
[----:B------:R-:W-:Y:S01]  /*0700*/  NOP ;  /* 0x0000000000007918 */ /* 0x000fe20000000000 */
[----:B------:R-:W-:Y:S07]  /*0710*/  @!P3 BRA `(.L_x_3) ;  /* 0x000000000008b947 */ /* 0x000fee0003800000 */
[----:B-12---:R-:W-:Y:S01]  /*0720*/  UCGABAR_ARV ;  /* 0x00000000000079c7 */ /* 0x006fe20008000000 */
[----:B------:R-:W-:Y:S05]  /*0730*/  BRA `(.L_x_4) ;  /* 0x0000000000047947 */ /* 0x000fea0003800000 */
.L_x_3:
[----:B-12---:R-:W-:Y:S01]  /*0740*/  NOP ;  /* 0x0000000000007918 */ /* 0x006fe20000000000 */
.L_x_4:
[----:B------:R-:W1:Y:S01]  /*0750*/  LDC R2, c[0x0][0x65c] ;  /* 0x00019700ff027b82 */ /* 0x000e620000000800 */
[----:B------:R-:W-:Y:S02]  /*0760*/  IMAD.U32 R6, RZ, RZ, UR8 ;  /* 0x00000008ff067e24 */ /* 0x000fe4000f8e00ff */
[----:B------:R-:W-:Y:S01]  /*0770*/  IMAD.MOV.U32 R7, RZ, RZ, RZ ;  /* 0x000000ffff077224 */ /* 0x000fe200078e00ff */
[----:B-1----:R-:W-:-:S04]  /*0780*/  ISETP.NE.AND P1, PT, R2, 0x1, PT ;  /* 0x000000010200780c */ /* 0x002fc80003f25270 */
[----:B------:R-:W-:-:S09]  /*0790*/  P2R R5, PR, RZ, 0x2 ;  /* 0x00000002ff057803 */ /* 0x000fd20000000000 */
[----:B------:R-:W1:Y:S01]  /*07a0*/  @P1 LDC R17, c[0x0][0x10] ;  /* 0x00000400ff111b82 */ /* 0x000e620000000800 */
[----:B------:R-:W-:Y:S02]  /*07b0*/  @P1 IMAD.MOV.U32 R5, RZ, RZ, RZ ;  /* 0x000000ffff051224 */ /* 0x000fe400078e00ff */
[----:B------:R-:W-:-:S05]  /*07c0*/  @P1 IMAD.MOV.U32 R13, RZ, RZ, RZ ;  /* 0x000000ffff0d1224 */ /* 0x000fca00078e00ff */
[----:B------:R-:W2:Y:S01]  /*07d0*/  @!P1 LDC R11, c[0x0][0xc] ;  /* 0x00000300ff0b9b82 */ /* 0x000ea20000000800 */
[----:B-1----:R-:W-:-:S04]  /*07e0*/  @P1 IMAD.WIDE.U32 R16, R17, UR8, R4 ;  /* 0x0000000811101c25 */ /* 0x002fc8000f8e0004 */
[----:B------:R-:W-:Y:S02]  /*07f0*/  @P1 IMAD.IADD R17, R17, 0x1, R13 ;  /* 0x0000000111111824 */ /* 0x000fe400078e020d */
[----:B--2---:R-:W-:-:S04]  /*0800*/  @!P1 IMAD.WIDE.U32 R6, R4, R11, R6 ;  /* 0x0000000b04069225 */ /* 0x004fc800078e0006 */
[----:B------:R-:W-:Y:S02]  /*0810*/  @!P1 IMAD.MOV.U32 R16, RZ, RZ, R6 ;  /* 0x000000ffff109224 */ /* 0x000fe400078e0006 */
[----:B------:R-:W-:Y:S01]  /*0820*/  @!P1 IMAD.MOV.U32 R17, RZ, RZ, R7 ;  /* 0x000000ffff119224 */ /* 0x000fe200078e0007 */
[----:B------:R-:W-:Y:S06]  /*0830*/  @!P3 BRA `(.L_x_5) ;  /* 0x00000000000cb947 */ /* 0x000fec0003800000 */
[----:B------:R-:W-:Y:S01]  /*0840*/  UCGABAR_WAIT ;  /* 0x0000000000007dc7 */ /* 0x000fe20008000000 */
[----:B------:R-:W-:Y:S01]  /*0850*/  CCTL.IVALL ;  /* 0x00000000ff00798f */ /* 0x000fe20002000000 */
[----:B------:R-:W-:Y:S05]  /*0860*/  BRA `(.L_x_6) ;  /* 0x0000000000047947 */ /* 0x000fea0003800000 */
.L_x_5:
[----:B------:R-:W-:Y:S06]  /*0870*/  BAR.SYNC.DEFER_BLOCKING 0x0 ;  /* 0x0000000000007b1d */ /* 0x000fec0000010000 */
.L_x_6:
[----:B------:R-:W-:Y:S05]  /*0880*/  @!P2 BRA `(.L_x_7) ;  /* 0x0000009c0064a947 */ /* 0x000fea0003800000 */
[----:B------:R-:W-:-:S13]  /*0890*/  ISETP.GT.U32.AND P0, PT, R8, 0x1, PT ;  /* 0x000000010800780c */ /* 0x000fda0003f04070 */
[----:B0-----:R-:W-:Y:S05]  /*08a0*/  @P0 EXIT ;  /* 0x000000000000094d */ /* 0x001fea0003800000 */
[----:B------:R-:W-:Y:S01]  /*08b0*/  ULDC.64 UR4, c[0x0][0x650] ;  /* 0x0001940000047ab9 */ /* 0x000fe20000000a00 */
[----:B------:R-:W-:Y:S01]  /*08c0*/  PRMT R0, RZ, 0x7610, R0 ;  /* 0x00007610ff007816 */ /* 0x000fe20000000000 */
[----:B------:R-:W-:Y:S01]  /*08d0*/  IMAD.MOV.U32 R153, RZ, RZ, -0x1 ;  /* 0xffffffffff997424 */ /* 0x000fe200078e00ff */
[----:B------:R-:W-:Y:S01]  /*08e0*/  ISETP.GE.U32.AND P0, PT, R16, UR4, PT ;  /* 0x0000000410007c0c */ /* 0x000fe2000bf06070 */
[----:B------:R-:W-:Y:S02]  /*08f0*/  IMAD.MOV.U32 R152, RZ, RZ, -0x1 ;  /* 0xffffffffff987424 */ /* 0x000fe400078e00ff */
[----:B------:R-:W-:Y:S01]  /*0900*/  IMAD.MOV.U32 R23, RZ, RZ, -0x1 ;  /* 0xffffffffff177424 */ /* 0x000fe200078e00ff */
[----:B------:R-:W-:-:S13]  /*0910*/  ISETP.GE.U32.AND.EX P0, PT, R17, UR5, PT, P0 ;  /* 0x0000000511007c0c */ /* 0x000fda000bf06100 */
[----:B------:R-:W-:Y:S05]  /*0920*/  @P0 BRA `(.L_x_8) ;  /* 0x00000004002c0947 */ /* 0x000fea0003800000 */
[----:B------:R-:W0:Y:S01]  /*0930*/  LDC.64 R20, c[0x0][0x628] ;  /* 0x00018a00ff147b82 */ /* 0x000e220000000a00 */
[----:B------:R-:W-:Y:S02]  /*0940*/  IMAD.MOV.U32 R6, RZ, RZ, R16 ;  /* 0x000000ffff067224 */ /* 0x000fe400078e0010 */
[----:B------:R-:W-:-:S05]  /*0950*/  IMAD.MOV.U32 R7, RZ, RZ, R17 ;  /* 0x000000ffff077224 */ /* 0x000fca00078e0011 */
[----:B------:R-:W1:Y:S08]  /*0960*/  LDC R0, c[0x0][0x630] ;  /* 0x00018c00ff007b82 */ /* 0x000e700000000800 */
[----:B------:R-:W2:Y:S01]  /*0970*/  LDC.64 R24, c[0x0][0x620] ;  /* 0x00018800ff187b82 */ /* 0x000ea20000000a00 */
[----:B0-----:R-:W-:-:S04]  /*0980*/  ISETP.NE.U32.AND P0, PT, R20, RZ, PT ;  /* 0x000000ff1400720c */ /* 0x001fc80003f05070 */
[----:B------:R-:W-:-:S13]  /*0990*/  ISETP.NE.AND.EX P0, PT, R21, RZ, PT, P0 ;  /* 0x000000ff1500720c */ /* 0x000fda0003f05300 */
[----:B-12---:R-:W-:Y:S05]  /*09a0*/  @!P0 BRA `(.L_x_9) ;  /* 0x0000000000288947 */ /* 0x006fea0003800000 */
[----:B------:R-:W0:Y:S02]  /*09b0*/  LDC R13, c[0x0][0x634] ;  /* 0x00018d00ff0d7b82 */ /* 0x000e240000000800 */
[----:B0-----:R-:W-:-:S05]  /*09c0*/  IADD3 R13, P0, R16, R13, RZ ;  /* 0x0000000d100d7210 */ /* 0x001fca0007f1e0ff */
[----:B------:R-:W-:-:S04]  /*09d0*/  IMAD.X R15, RZ, RZ, R17, P0 ;  /* 0x000000ffff0f7224 */ /* 0x000fc800000e0611 */
[----:B------:R-:W-:-:S04]  /*09e0*/  IMAD.WIDE.U32 R6, R15, R20, RZ ;  /* 0x000000140f067225 */ /* 0x000fc800078e00ff */
[----:B------:R-:W-:-:S04]  /*09f0*/  IMAD.WIDE.U32 R10, P0, R13, R21, R6 ;  /* 0x000000150d0a7225 */ /* 0x000fc80007800006 */
[----:B------:R-:W-:-:S04]  /*0a00*/  IMAD.WIDE.U32 R6, R13, R20, RZ ;  /* 0x000000140d067225 */ /* 0x000fc800078e00ff */
[----:B------:R-:W-:Y:S01]  /*0a10*/  IMAD.X R13, RZ, RZ, RZ, P0 ;  /* 0x000000ffff0d7224 */ /* 0x000fe200000e06ff */
[----:B------:R-:W-:Y:S01]  /*0a20*/  IADD3 RZ, P0, R7, R10, RZ ;  /* 0x0000000a07ff7210 */ /* 0x000fe20007f1e0ff */
[----:B------:R-:W-:-:S04]  /*0a30*/  IMAD.MOV.U32 R12, RZ, RZ, R11 ;  /* 0x000000ffff0c7224 */ /* 0x000fc800078e000b */
[----:B------:R-:W-:-:S08]  /*0a40*/  IMAD.WIDE.U32.X R6, R15, R21, R12, P0 ;  /* 0x000000150f067225 */ /* 0x000fd000000e040c */
.L_x_9:
[----:B------:R-:W0:Y:S01]  /*0a50*/  LDC.64 R20, c[0x0][0x640] ;  /* 0x00019000ff147b82 */ /* 0x000e220000000a00 */
[--C-:B------:R-:W-:Y:S01]  /*0a60*/  SHF.R.U64 R27, R6, R0, R7.reuse ;  /* 0x00000000061b7219 */ /* 0x100fe20000001207 */
[----:B------:R-:W-:Y:S01]  /*0a70*/  IMAD R28, R9, R14, R4 ;  /* 0x0000000e091c7224 */ /* 0x000fe200078e0204 */
[----:B------:R-:W-:Y:S02]  /*0a80*/  SHF.R.U32.HI R0, RZ, R0, R7 ;  /* 0x00000000ff007219 */ /* 0x000fe40000011607 */
[----:B------:R-:W-:-:S03]  /*0a90*/  IADD3 R5, P0, RZ, -R27, RZ ;  /* 0x8000001bff057210 */ /* 0x000fc60007f1e0ff */
[----:B------:R-:W1:Y:S02]  /*0aa0*/  LDC R8, c[0x0][0x618] ;  /* 0x00018600ff087b82 */ /* 0x000e640000000800 */
[----:B------:R-:W-:-:S04]  /*0ab0*/  IMAD.X R7, RZ, RZ, ~R0, P0 ;  /* 0x000000ffff077224 */ /* 0x000fc800000e0e00 */
[-C--:B------:R-:W-:Y:S02]  /*0ac0*/  IMAD R0, R7, R24.reuse, RZ ;  /* 0x0000001807007224 */ /* 0x080fe400078e02ff */
[----:B------:R-:W2:Y:S01]  /*0ad0*/  LDC R11, c[0x0][0x608] ;  /* 0x00018200ff0b7b82 */ /* 0x000ea20000000800 */
[----:B------:R-:W-:-:S04]  /*0ae0*/  IMAD.WIDE.U32 R6, R5, R24, R16 ;  /* 0x0000001805067225 */ /* 0x000fc800078e0010 */
[----:B------:R-:W-:Y:S02]  /*0af0*/  IMAD R5, R5, R25, R0 ;  /* 0x0000001905057224 */ /* 0x000fe400078e0200 */
[----:B------:R-:W-:Y:S01]  /*0b00*/  IMAD.MOV.U32 R25, RZ, RZ, 0x1 ;  /* 0x00000001ff197424 */ /* 0x000fe200078e00ff */
[----:B------:R-:W3:Y:S01]  /*0b10*/  LDC R12, c[0x0][0x658] ;  /* 0x00019600ff0c7b82 */ /* 0x000ee20000000800 */
[----:B0-----:R-:W-:Y:S01]  /*0b20*/  ISETP.NE.U32.AND P0, PT, R20, RZ, PT ;  /* 0x000000ff1400720c */ /* 0x001fe20003f05070 */
[----:B------:R-:W-:Y:S02]  /*0b30*/  IMAD.IADD R5, R7, 0x1, R5 ;  /* 0x0000000107057824 */ /* 0x000fe400078e0205 */
[----:B------:R-:W-:Y:S01]  /*0b40*/  IMAD.MOV.U32 R7, RZ, RZ, -0x1 ;  /* 0xffffffffff077424 */ /* 0x000fe200078e00ff */
[----:B------:R-:W-:-:S03]  /*0b50*/  ISETP.NE.AND.EX P0, PT, R21, RZ, PT, P0 ;  /* 0x000000ff1500720c */ /* 0x000fc60003f05300 */
[----:B------:R-:W0:Y:S01]  /*0b60*/  LDC R15, c[0x0][0x600] ;  /* 0x00018000ff0f7b82 */ /* 0x000e220000000800 */
[-CC-:B-1----:R-:W-:Y:S02]  /*0b70*/  SHF.R.U64 R13, R6, R8.reuse, R5.reuse ;  /* 0x00000008060d7219 */ /* 0x182fe40000001205 */
[----:B------:R-:W-:-:S05]  /*0b80*/  SHF.R.U32.HI R0, RZ, R8, R5 ;  /* 0x00000008ff007219 */ /* 0x000fca0000011605 */
[----:B------:R-:W1:Y:S01]  /*0b90*/  LDC R23, c[0x0][0x648] ;  /* 0x00019200ff177b82 */ /* 0x000e620000000800 */
[-CC-:B--2---:R-:W-:Y:S02]  /*0ba0*/  SHF.R.U64 R29, R13, R11.reuse, R0.reuse ;  /* 0x0000000b0d1d7219 */ /* 0x184fe40000001200 */
[----:B------:R-:W-:-:S05]  /*0bb0*/  SHF.R.U32.HI R5, RZ, R11, R0 ;  /* 0x0000000bff057219 */ /* 0x000fca0000011600 */
[----:B------:R-:W2:Y:S01]  /*0bc0*/  LDC R24, c[0x0][0x638] ;  /* 0x00018e00ff187b82 */ /* 0x000ea20000000800 */
[-CC-:B---3--:R-:W-:Y:S02]  /*0bd0*/  SHF.R.U64 R14, R29, R12.reuse, R5.reuse ;  /* 0x0000000c1d0e7219 */ /* 0x188fe40000001205 */
[-C--:B------:R-:W-:Y:S02]  /*0be0*/  SHF.L.U32 R0, R7, R12.reuse, RZ ;  /* 0x0000000c07007219 */ /* 0x080fe400000006ff */
[----:B------:R-:W-:Y:S01]  /*0bf0*/  SHF.R.U32.HI R5, RZ, R12, R5 ;  /* 0x0000000cff057219 */ /* 0x000fe20000011605 */
[----:B------:R-:W-:Y:S01]  /*0c00*/  IMAD.MOV.U32 R4, RZ, RZ, R14 ;  /* 0x000000ffff047224 */ /* 0x000fe200078e000e */
[----:B------:R-:W-:Y:S01]  /*0c10*/  LOP3.LUT R10, RZ, R0, RZ, 0x33, !PT ;  /* 0x00000000ff0a7212 */ /* 0x000fe200078e33ff */
[----:B------:R-:W3:Y:S01]  /*0c20*/  LDC R26, c[0x0][0x610] ;  /* 0x00018400ff1a7b82 */ /* 0x000ee20000000800 */
[----:B------:R-:W-:Y:S05]  /*0c30*/  @!P0 BRA `(.L_x_10) ;  /* 0x0000000000288947 */ /* 0x000fea0003800000 */
[----:B------:R-:W4:Y:S02]  /*0c40*/  LDC R9, c[0x0][0x64c] ;  /* 0x00019300ff097b82 */ /* 0x000f240000000800 */
[----:B----4-:R-:W-:-:S05]  /*0c50*/  IADD3 R9, P0, R14, R9, RZ ;  /* 0x000000090e097210 */ /* 0x010fca0007f1e0ff */
        /* <DEDUP_REMOVED lines=8> */
.L_x_10:
[----:B-1----:R-:W-:Y:S01]  /*0ce0*/  SHF.R.U64 R4, R4, R23, R5 ;  /* 0x0000001704047219 */ /* 0x002fe20000001205 */
[----:B0-----:R-:W-:Y:S01]  /*0cf0*/  VIADD R6, R15, 0xffffffff ;  /* 0xffffffff0f067836 */ /* 0x001fe20000000000 */
[----:B------:R-:W-:Y:S01]  /*0d00*/  SHF.L.U32 R0, R25, R12, RZ ;  /* 0x0000000c19007219 */ /* 0x000fe200000006ff */
[----:B------:R-:W-:Y:S01]  /*0d10*/  IMAD.MOV.U32 R23, RZ, RZ, R27 ;  /* 0x000000ffff177224 */ /* 0x000fe200078e001b */
[----:B------:R-:W-:Y:S01]  /*0d20*/  LOP3.LUT R5, R29, R10, RZ, 0xc0, !PT ;  /* 0x0000000a1d057212 */ /* 0x000fe200078ec0ff */
[----:B------:R-:W-:Y:S01]  /*0d30*/  IMAD.MOV R7, RZ, RZ, -R4 ;  /* 0x000000ffff077224 */ /* 0x000fe200078e0a04 */
[----:B------:R-:W-:Y:S02]  /*0d40*/  SEL R3, R3, R28, !P1 ;  /* 0x0000001c03037207 */ /* 0x000fe40004800000 */
[----:B------:R-:W-:Y:S01]  /*0d50*/  LOP3.LUT R6, R13, R6, RZ, 0xc0, !PT ;  /* 0x000000060d067212 */ /* 0x000fe200078ec0ff */
[----:B------:R-:W-:Y:S02]  /*0d60*/  IMAD R4, R0, R4, R5 ;  /* 0x0000000400047224 */ /* 0x000fe400078e0205 */
[----:B--2---:R-:W-:-:S02]  /*0d70*/  IMAD R0, R7, R24, R14 ;  /* 0x0000001807007224 */ /* 0x004fc400078e020e */
[----:B---3--:R-:W-:Y:S02]  /*0d80*/  IMAD R3, R4, R26, R3 ;  /* 0x0000001a04037224 */ /* 0x008fe400078e0203 */
[----:B------:R-:W-:Y:S02]  /*0d90*/  IMAD.MOV.U32 R5, RZ, RZ, 0x1 ;  /* 0x00000001ff057424 */ /* 0x000fe400078e00ff */
[----:B------:R-:W-:-:S03]  /*0da0*/  IMAD R4, R0, R15, R6 ;  /* 0x0000000f00047224 */ /* 0x000fc600078e0206 */
[----:B------:R-:W-:Y:S02]  /*0db0*/  PRMT R0, R5, 0x7610, R0 ;  /* 0x0000761005007816 */ /* 0x000fe40000000000 */
[----:B------:R-:W-:Y:S02]  /*0dc0*/  SEL R152, R4, R3, !P1 ;  /* 0x0000000304987207 */ /* 0x000fe40004800000 */
[----:B------:R-:W-:-:S07]  /*0dd0*/  SEL R153, R3, R4, !P1 ;  /* 0x0000000403997207 */ /* 0x000fce0004800000 */
.L_x_8:
[----:B------:R-:W-:-:S08]  /*0de0*/  NOP ;  /* 0x0000000000007918 */ /* 0x000fd00000000000 */
[----:B------:R-:W0:Y:S02]  /*0df0*/  USETMAXREG.TRY_ALLOC.CTAPOOL UP0, 0xe8 ;  /* 0x000000e8000079c8 */ /* 0x000e240008000600 */
[----:B0-----:R-:W-:-:S13]  /*0e00*/  PLOP3.LUT P0, PT, PT, PT, UP0, 0x80, 0x0 ;  /* 0x000000000000781c */ /* 0x001fda0003f0f008 */
[----:B------:R-:W-:Y:S05]  /*0e10*/  @!P0 BRA `(.L_x_8) ;  /* 0xfffffffc00f08947 */ /* 0x000fea000383ffff */
[----:B------:R-:W-:Y:S01]  /*0e20*/  ULDC.64 UR4, c[0x0][0x598] ;  /* 0x0001660000047ab9 */ /* 0x000fe20000000a00 */
[----:B------:R-:W-:Y:S01]  /*0e30*/  ULDC.64 UR36, c[0x0][0x208] ;  /* 0x0000820000247ab9 */ /* 0x000fe20000000a00 */
[----:B------:R-:W-:-:S04]  /*0e40*/  ISETP.NE.U32.AND P0, PT, RZ, UR4, PT ;  /* 0x00000004ff007c0c */ /* 0x000fc8000bf05070 */
[----:B------:R-:W-:-:S13]  /*0e50*/  ISETP.NE.AND.EX P0, PT, RZ, UR5, PT, P0 ;  /* 0x00000005ff007c0c */ /* 0x000fda000bf05300 */
[----:B------:R-:W-:Y:S05]  /*0e60*/  @!P0 BRA `(.L_x_11) ;  /* 0x00000000001c8947 */ /* 0x000fea0003800000 */
[----:B------:R-:W0:Y:S02]  /*0e70*/  LDC.64 R4, c[0x0][0x598] ;  /* 0x00016600ff047b82 */ /* 0x000e240000000a00 */
[----:B0-----:R-:W2:Y:S02]  /*0e80*/  LDG.E.64 R4, desc[UR36][R4.64] ;  /* 0x0000002404047981 */ /* 0x001ea4000c1e1b00 */
[----:B--2---:R-:W-:-:S04]  /*0e90*/  ISETP.NE.U32.AND P0, PT, R4, RZ, PT ;  /* 0x000000ff0400720c */ /* 0x004fc80003f05070 */
[----:B------:R-:W-:-:S13]  /*0ea0*/  ISETP.NE.AND.EX P0, PT, R5, RZ, PT, P0 ;  /* 0x000000ff0500720c */ /* 0x000fda0003f05300 */
[----:B------:R-:W-:Y:S05]  /*0eb0*/  @!P0 BRA `(.L_x_11) ;  /* 0x0000000000088947 */ /* 0x000fea0003800000 */
[----:B------:R0:W5:Y:S01]  /*0ec0*/  LD.E R154, desc[UR36][R4.64] ;  /* 0x00000024049a7980 */ /* 0x000162000c101900 */
[----:B------:R-:W-:Y:S05]  /*0ed0*/  BRA `(.L_x_12) ;  /* 0x0000000000247947 */ /* 0x000fea0003800000 */
.L_x_11:
[----:B------:R-:W-:Y:S02]  /*0ee0*/  ULDC.64 UR4, c[0x0][0x588] ;  /* 0x0001620000047ab9 */ /* 0x000fe40000000a00 */
[----:B------:R-:W-:-:S04]  /*0ef0*/  ISETP.NE.U32.AND P0, PT, RZ, UR4, PT ;  /* 0x00000004ff007c0c */ /* 0x000fc8000bf05070 */
[----:B------:R-:W-:-:S13]  /*0f00*/  ISETP.NE.AND.EX P0, PT, RZ, UR5, PT, P0 ;  /* 0x00000005ff007c0c */ /* 0x000fda000bf05300 */
[----:B------:R-:W-:Y:S05]  /*0f10*/  @!P0 BRA `(.L_x_13) ;  /* 0x00000000000c8947 */ /* 0x000fea0003800000 */
[----:B------:R-:W0:Y:S02]  /*0f20*/  LDC.64 R154, c[0x0][0x588] ;  /* 0x00016200ff9a7b82 */ /* 0x000e240000000a00 */
[----:B0-----:R1:W5:Y:S01]  /*0f30*/  LDG.E R154, desc[UR36][R154.64] ;  /* 0x000000249a9a7981 */ /* 0x001362000c1e1900 */
[----:B------:R-:W-:Y:S05]  /*0f40*/  BRA `(.L_x_12) ;  /* 0x0000000000087947 */ /* 0x000fea0003800000 */
.L_x_13:
[----:B------:R-:W-:Y:S02]  /*0f50*/  ULDC UR4, c[0x0][0x580] ;  /* 0x0001600000047ab9 */ /* 0x000fe40000000800 */
[----:B------:R-:W-:-:S07]  /*0f60*/  IMAD.U32 R154, RZ, RZ, UR4 ;  /* 0x00000004ff9a7e24 */ /* 0x000fce000f8e00ff */
.L_x_12:
[----:B------:R-:W-:Y:S02]  /*0f70*/  ULDC.64 UR4, c[0x0][0x5a0] ;  /* 0x0001680000047ab9 */ /* 0x000fe40000000a00 */
[----:B------:R-:W-:-:S04]  /*0f80*/  ISETP.NE.U32.AND P0, PT, RZ, UR4, PT ;  /* 0x00000004ff007c0c */ /* 0x000fc8000bf05070 */
[----:B------:R-:W-:-:S13]  /*0f90*/  ISETP.NE.AND.EX P0, PT, RZ, UR5, PT, P0 ;  /* 0x00000005ff007c0c */ /* 0x000fda000bf05300 */
[----:B------:R-:W-:Y:S05]  /*0fa0*/  @!P0 BRA `(.L_x_14) ;  /* 0x00000000001c8947 */ /* 0x000fea0003800000 */
[----:B0-----:R-:W0:Y:S02]  /*0fb0*/  LDC.64 R4, c[0x0][0x5a0] ;  /* 0x00016800ff047b82 */ /* 0x001e240000000a00 */
[----:B0-----:R-:W2:Y:S02]  /*0fc0*/  LDG.E.64 R4, desc[UR36][R4.64] ;  /* 0x0000002404047981 */ /* 0x001ea4000c1e1b00 */
[----:B--2---:R-:W-:-:S04]  /*0fd0*/  ISETP.NE.U32.AND P0, PT, R4, RZ, PT ;  /* 0x000000ff0400720c */ /* 0x004fc80003f05070 */
[----:B------:R-:W-:-:S13]  /*0fe0*/  ISETP.NE.AND.EX P0, PT, R5, RZ, PT, P0 ;  /* 0x000000ff0500720c */ /* 0x000fda0003f05300 */
[----:B------:R-:W-:Y:S05]  /*0ff0*/  @!P0 BRA `(.L_x_14) ;  /* 0x0000000000088947 */ /* 0x000fea0003800000 */
[----:B-1----:R0:W5:Y:S01]  /*1000*/  LD.E R155, desc[UR36][R4.64] ;  /* 0x00000024049b7980 */ /* 0x002162000c101900 */
[----:B------:R-:W-:Y:S05]  /*1010*/  BRA `(.L_x_15) ;  /* 0x0000000000247947 */ /* 0x000fea0003800000 */
.L_x_14:
[----:B------:R-:W-:Y:S02]  /*1020*/  ULDC.64 UR4, c[0x0][0x590] ;  /* 0x0001640000047ab9 */ /* 0x000fe40000000a00 */
[----:B------:R-:W-:-:S04]  /*1030*/  ISETP.NE.U32.AND P0, PT, RZ, UR4, PT ;  /* 0x00000004ff007c0c */ /* 0x000fc8000bf05070 */
[----:B------:R-:W-:-:S13]  /*1040*/  ISETP.NE.AND.EX P0, PT, RZ, UR5, PT, P0 ;  /* 0x00000005ff007c0c */ /* 0x000fda000bf05300 */
[----:B------:R-:W-:Y:S05]  /*1050*/  @!P0 BRA `(.L_x_16) ;  /* 0x00000000000c8947 */ /* 0x000fea0003800000 */
[----:B0-----:R-:W1:Y:S02]  /*1060*/  LDC.64 R4, c[0x0][0x590] ;  /* 0x00016400ff047b82 */ /* 0x001e640000000a00 */
[----:B-1----:R1:W5:Y:S01]  /*1070*/  LDG.E R155, desc[UR36][R4.64] ;  /* 0x00000024049b7981 */ /* 0x002362000c1e1900 */
[----:B------:R-:W-:Y:S05]  /*1080*/  BRA `(.L_x_15) ;  /* 0x0000000000087947 */ /* 0x000fea0003800000 */
.L_x_16:
[----:B------:R-:W-:Y:S02]  /*1090*/  ULDC UR4, c[0x0][0x584] ;  /* 0x0001610000047ab9 */ /* 0x000fe40000000800 */
[----:B-1----:R-:W-:-:S07]  /*10a0*/  IMAD.U32 R155, RZ, RZ, UR4 ;  /* 0x00000004ff9b7e24 */ /* 0x002fce000f8e00ff */
.L_x_15:
[----:B------:R-:W-:-:S13]  /*10b0*/  LOP3.LUT P0, RZ, R0, 0xff, RZ, 0xc0, !PT ;  /* 0x000000ff00ff7812 */ /* 0x000fda000780c0ff */
[----:B------:R-:W-:Y:S05]  /*10c0*/  @!P0 EXIT ;  /* 0x000000000000894d */ /* 0x000fea0003800000 */
[----:B------:R-:W-:Y:S01]  /*10d0*/  ULDC UR4, c[0x0][0x28c] ;  /* 0x0000a30000047ab9 */ /* 0x000fe20000000800 */
[----:B------:R-:W-:Y:S01]  /*10e0*/  LOP3.LUT R157, R19, 0x1, RZ, 0xfc, !PT ;  /* 0x00000001139d7812 */ /* 0x000fe200078efcff */
[----:B------:R-:W-:Y:S01]  /*10f0*/  UIADD3 UR4, UR4, 0x7f, URZ ;  /* 0x0000007f04047890 */ /* 0x000fe2000fffe03f */
[----:B------:R-:W-:Y:S01]  /*1100*/  UMOV UR38, URZ ;  /* 0x0000003f00267c82 */ /* 0x000fe20008000000 */
[----:B------:R-:W-:Y:S02]  /*1110*/  UMOV UR39, URZ ;  /* 0x0000003f00277c82 */ /* 0x000fe40008000000 */
[----:B------:R-:W-:-:S04]  /*1120*/  USHF.R.S32.HI UR5, URZ, 0x1f, UR4 ;  /* 0x0000001f3f057899 */ /* 0x000fc80008011404 */
[----:B------:R-:W-:-:S04]  /*1130*/  ULEA.HI UR5, UR5, UR4, URZ, 0x7 ;  /* 0x0000000405057291 */ /* 0x000fc8000f8f383f */
[----:B------:R-:W-:-:S12]  /*1140*/  USHF.R.S32.HI UR40, URZ, 0x7, UR5 ;  /* 0x000000073f287899 */ /* 0x000fd80008011405 */
.L_x_290:
[----:B------:R-:W-:Y:S01]  /*1150*/  LOP3.LUT R0, R18, 0x80, RZ, 0xc0, !PT ;  /* 0x0000008012007812 */ /* 0x000fe200078ec0ff */
[----:B--2---:R-:W2:Y:S01]  /*1160*/  S2UR UR7, SR_CgaCtaId ;  /* 0x00000000000779c3 */ /* 0x004ea20000008800 */
[----:B------:R-:W-:Y:S02]  /*1170*/  UMOV UR6, 0x400 ;  /* 0x0000040000067882 */ /* 0x000fe40000000000 */
[----:B------:R-:W-:-:S06]  /*1180*/  SHF.R.U32.HI R0, RZ, 0x7, R0 ;  /* 0x00000007ff007819 */ /* 0x000fcc0000011600 */
[----:B---3--:R-:W3:Y:S01]  /*1190*/  SHFL.IDX PT, R0, R0, RZ, 0x1f ;  /* 0x00001fff00007589 */ /* 0x008ee200000e0000 */
[----:B--2---:R-:W-:Y:S01]  /*11a0*/  ULEA UR6, UR7, UR6, 0x18 ;  /* 0x0000000607067291 */ /* 0x004fe2000f8ec03f */
[----:B---3--:R-:W-:-:S13]  /*11b0*/  R2UR UR4, R0 ;  /* 0x00000000000472ca */ /* 0x008fda00000e0000 */
[----:B------:R-:W-:-:S04]  /*11c0*/  ULEA.HI UR5, UR4, UR4, URZ, 0x1 ;  /* 0x0000000404057291 */ /* 0x000fc8000f8f083f */
[----:B------:R-:W-:-:S04]  /*11d0*/  ULOP3.LUT UR5, UR5, 0x7fffe, URZ, 0xc0, !UPT ;  /* 0x0007fffe05057892 */ /* 0x000fc8000f8ec03f */
[----:B------:R-:W-:-:S03]  /*11e0*/  UIADD3 UR5, UR4, -UR5, URZ ;  /* 0x8000000504057290 */ /* 0x000fc6000fffe03f */
[----:B------:R-:W-:Y:S01]  /*11f0*/  ULDC UR4, c[0x0][0x28c] ;  /* 0x0000a30000047ab9 */ /* 0x000fe20000000800 */
[----:B------:R-:W-:Y:S01]  /*1200*/  ULEA UR5, UR5, UR6, 0xd ;  /* 0x0000000605057291 */ /* 0x000fe2000f8e683f */
[----:B------:R-:W-:-:S03]  /*1210*/  ISETP.LT.AND P0, PT, RZ, UR4, PT ;  /* 0x00000004ff007c0c */ /* 0x000fc6000bf01270 */
[----:B------:R-:W-:-:S04]  /*1220*/  UIADD3 UR5, UR5, 0x100, URZ ;  /* 0x0000010005057890 */ /* 0x000fc8000fffe03f */
[----:B------:R-:W-:-:S04]  /*1230*/  USHF.R.U32.HI UR5, URZ, 0x4, UR5 ;  /* 0x000000043f057899 */ /* 0x000fc80008011605 */
[----:B------:R-:W-:Y:S02]  /*1240*/  ULOP3.LUT UR41, UR5, 0x3fff, URZ, 0xc0, !UPT ;  /* 0x00003fff05297892 */ /* 0x000fe4000f8ec03f */
[----:B-1----:R-:W-:Y:S10]  /*1250*/  @P0 BRA `(.L_x_17) ;  /* 0x0000000000400947 */ /* 0x002ff40003800000 */
[----:B------:R-:W-:Y:S01]  /*1260*/  MOV R0, 0x0 ;  /* 0x0000000000007802 */ /* 0x000fe20000000f00 */
[----:B------:R-:W-:Y:S01]  /*1270*/  ULDC.64 UR4, c[0x4][0x68] ;  /* 0x01001a0000047ab9 */ /* 0x000fe20000000a00 */
[----:B------:R-:W-:Y:S01]  /*1280*/  ULDC.64 UR6, c[0x4][0x8] ;  /* 0x0100020000067ab9 */ /* 0x000fe20000000a00 */
[----:B01----:R-:W-:Y:S01]  /*1290*/  IMAD.U32 R4, RZ, RZ, UR4 ;  /* 0x00000004ff047e24 */ /* 0x003fe2000f8e00ff */
[----:B------:R0:W1:Y:S01]  /*12a0*/  LDC.64 R14, c[0x4][R0] ;  /* 0x01000000000e7b82 */ /* 0x0000620000000a00 */
[----:B------:R-:W-:Y:S01]  /*12b0*/  IMAD.U32 R5, RZ, RZ, UR5 ;  /* 0x00000005ff057e24 */ /* 0x000fe2000f8e00ff */
[----:B------:R-:W-:Y:S01]  /*12c0*/  ULDC.64 UR4, c[0x4][0x70] ;  /* 0x01001c0000047ab9 */ /* 0x000fe20000000a00 */
[----:B------:R-:W-:Y:S02]  /*12d0*/  IMAD.U32 R10, RZ, RZ, UR6 ;  /* 0x00000006ff0a7e24 */ /* 0x000fe4000f8e00ff */
[----:B------:R-:W-:Y:S02]  /*12e0*/  IMAD.U32 R6, RZ, RZ, UR4 ;  /* 0x00000004ff067e24 */ /* 0x000fe4000f8e00ff */
[----:B------:R-:W-:-:S02]  /*12f0*/  IMAD.U32 R7, RZ, RZ, UR5 ;  /* 0x00000005ff077e24 */ /* 0x000fc4000f8e00ff */
[----:B------:R-:W-:Y:S02]  /*1300*/  IMAD.U32 R11, RZ, RZ, UR7 ;  /* 0x00000007ff0b7e24 */ /* 0x000fe4000f8e00ff */
[----:B------:R-:W-:Y:S02]  /*1310*/  IMAD.MOV.U32 R8, RZ, RZ, 0x1e1 ;  /* 0x000001e1ff087424 */ /* 0x000fe400078e00ff */
[----:B------:R-:W-:Y:S02]  /*1320*/  IMAD.MOV.U32 R12, RZ, RZ, 0x1 ;  /* 0x00000001ff0c7424 */ /* 0x000fe400078e00ff */
[----:B0-----:R-:W-:-:S07]  /*1330*/  IMAD.MOV.U32 R13, RZ, RZ, RZ ;  /* 0x000000ffff0d7224 */ /* 0x001fce00078e00ff */
[----:B------:R-:W-:-:S07]  /*1340*/  LEPC R20, `(.L_x_17) ;  /* 0x000000001014794e */ /* 0x000fce0000000000 */
[----:B-1---5:R-:W-:Y:S05]  /*1350*/  CALL.ABS.NOINC R14 ;  /* 0x000000000e007343 */ /* 0x022fea0003c00000 */
.L_x_17:
[----:B------:R-:W-:-:S13]  /*1360*/  ISETP.NE.AND P0, PT, R157, 0x3, PT ;  /* 0x000000039d00780c */ /* 0x000fda0003f05270 */
[----:B------:R-:W-:Y:S05]  /*1370*/  @!P0 BRA `(.L_x_18) ;  /* 0x0000000000048947 */ /* 0x000fea0003800000 */
[----:B------:R-:W-:Y:S01]  /*1380*/  BPT.TRAP 0x1 ;  /* 0x000000040000795c */ /* 0x000fe20000300000 */
.L_x_18:
[----:B------:R-:W2:Y:S01]  /*1390*/  S2UR UR5, SR_CgaCtaId ;  /* 0x00000000000579c3 */ /* 0x000ea20000008800 */
[----:B------:R-:W-:Y:S01]  /*13a0*/  UMOV UR4, 0x400 ;  /* 0x0000040000047882 */ /* 0x000fe20000000000 */
[----:B------:R-:W-:Y:S02]  /*13b0*/  IMAD.U32 R0, RZ, RZ, UR38 ;  /* 0x00000026ff007e24 */ /* 0x000fe4000f8e00ff */
[----:B------:R-:W-:-:S03]  /*13c0*/  IMAD.U32 R3, RZ, RZ, UR39 ;  /* 0x00000027ff037e24 */ /* 0x000fc6000f8e00ff */
[----:B------:R-:W-:Y:S01]  /*13d0*/  SHF.L.U32 R0, R0, 0x1f, RZ ;  /* 0x0000001f00007819 */ /* 0x000fe200000006ff */
[----:B--2---:R-:W-:-:S06]  /*13e0*/  ULEA UR4, UR5, UR4, 0x18 ;  /* 0x0000000405047291 */ /* 0x004fcc000f8ec03f */
[----:B------:R-:W-:-:S04]  /*13f0*/  IMAD.U32 R6, RZ, RZ, UR4 ;  /* 0x00000004ff067e24 */ /* 0x000fc8000f8e00ff */
[----:B------:R-:W-:-:S04]  /*1400*/  IMAD R3, R3, 0x8, R6 ;  /* 0x0000000803037824 */ /* 0x000fc800078e0206 */
[----:B------:R2:W3:Y:S01]  /*1410*/  SYNCS.PHASECHK.TRANS64.TRYWAIT P1, [R3+URZ], R0 ;  /* 0x00000000030075a7 */ /* 0x0004e2000802017f */
[----:B------:R-:W-:Y:S05]  /*1420*/  @!P0 BRA `(.L_x_19) ;  /* 0x0000000000048947 */ /* 0x000fea0003800000 */
[----:B------:R-:W-:Y:S01]  /*1430*/  BPT.TRAP 0x1 ;  /* 0x000000040000795c */ /* 0x000fe20000300000 */
.L_x_19:
[----:B---3--:R-:W-:Y:S05]  /*1440*/  @P1 BRA `(.L_x_20) ;  /* 0x0000000000081947 */ /* 0x008fea0003800000 */
[----:B------:R-:W3:Y:S02]  /*1450*/  SYNCS.PHASECHK.TRANS64.TRYWAIT P1, [R3+URZ], R0 ;  /* 0x00000000030075a7 */ /* 0x000ee4000802017f */
[----:B---3--:R-:W-:Y:S05]  /*1460*/  @!P1 BRA `(.L_x_21) ;  /* 0x000000a400c09947 */ /* 0x008fea0003800000 */
.L_x_20:
[----:B------:R-:W-:-:S04]  /*1470*/  UISETP.LT.AND UP0, UPT, UR40, 0x1, UPT ;  /* 0x000000012800788c */ /* 0x000fc8000bf01270 */
[----:B------:R-:W-:-:S06]  /*1480*/  USEL UR4, UR40, 0x1, UP0 ;  /* 0x0000000128047887 */ /* 0x000fcc0008000000 */
[----:B--23--:R-:W-:Y:S01]  /*1490*/  IMAD.U32 R0, RZ, RZ, UR4 ;  /* 0x00000004ff007e24 */ /* 0x00cfe2000f8e00ff */
[----:B------:R-:W-:Y:S05]  /*14a0*/  WARPSYNC.ALL ;  /* 0x0000000000007948 */ /* 0x000fea0003800000 */
[----:B------:R-:W-:-:S04]  /*14b0*/  IADD3 R0, -R0, UR40, RZ ;  /* 0x0000002800007c10 */ /* 0x000fc8000fffe1ff */
[----:B------:R-:W-:Y:S02]  /*14c0*/  ISETP.GE.AND P1, PT, R0, 0x1, PT ;  /* 0x000000010000780c */ /* 0x000fe40003f26270 */
[----:B------:R-:W-:Y:S01]  /*14d0*/  R2UR UR4, R6 ;  /* 0x00000000060472ca */ /* 0x000fe200000e0000 */
[----:B------:R-:W-:Y:S01]  /*14e0*/  WARPGROUP.ARRIVE ;  /* 0x00000000000079c5 */ /* 0x000fe20000000000 */
[----:B------:R-:W-:Y:S01]  /*14f0*/  UMOV UR9, 0x40000040 ;  /* 0x4000004000097882 */ /* 0x000fe20000000000 */
[----:B------:R-:W-:-:S10]  /*1500*/  UMOV UR11, 0x40000040 ;  /* 0x40000040000b7882 */ /* 0x000fd40000000000 */
[----:B------:R-:W-:-:S04]  /*1510*/  UIADD3 UR4, UR4, 0x10100, URZ ;  /* 0x0001010004047890 */ /* 0x000fc8000fffe03f */
[----:B------:R-:W-:-:S04]  /*1520*/  USHF.R.U32.HI UR4, URZ, 0x4, UR4 ;  /* 0x000000043f047899 */ /* 0x000fc80008011604 */
[----:B------:R-:W-:Y:S02]  /*1530*/  ULOP3.LUT UR5, UR4, 0x3fff, URZ, 0xc0, !UPT ;  /* 0x00003fff04057892 */ /* 0x000fe4000f8ec03f */
[----:B------:R-:W-:Y:S02]  /*1540*/  ULOP3.LUT UR4, UR41, 0x10000, URZ, 0xfc, !UPT ;  /* 0x0001000029047892 */ /* 0x000fe4000f8efc3f */
[----:B------:R-:W-:Y:S02]  /*1550*/  ULOP3.LUT UR5, UR5, 0x10000, URZ, 0xfc, !UPT ;  /* 0x0001000005057892 */ /* 0x000fe4000f8efc3f */
[----:B------:R-:W-:Y:S02]  /*1560*/  ULEA UR6, UR39, UR4, 0xb ;  /* 0x0000000427067291 */ /* 0x000fe4000f8e583f */
[----:B------:R-:W-:-:S05]  /*1570*/  ULEA UR7, UR39, UR5, 0xc ;  /* 0x0000000527077291 */ /* 0x000fca000f8e603f */
[----:B------:R-:W-:Y:S02]  /*1580*/  UMOV UR8, UR6 ;  /* 0x0000000600087c82 */ /* 0x000fe40008000000 */
[----:B------:R-:W-:Y:S02]  /*1590*/  UMOV UR10, UR7 ;  /* 0x00000007000a7c82 */ /* 0x000fe40008000000 */
[----:B------:R-:W-:Y:S01]  /*15a0*/  HGMMA.64x256x16.F32 R24, gdesc[UR8], RZ, !UPT, gsb0 ;  /* 0x03e00000081879f0 */ /* 0x000fe2000c0008ff */
[----:B------:R-:W-:Y:S02]  /*15b0*/  UIADD3 UR8, UR6, 0x2, URZ ;  /* 0x0000000206087890 */ /* 0x000fe4000fffe03f */
[----:B------:R-:W-:Y:S01]  /*15c0*/  UIADD3 UR10, UR7, 0x2, URZ ;  /* 0x00000002070a7890 */ /* 0x000fe2000fffe03f */
[----:B------:R-:W-:Y:S01]  /*15d0*/  UMOV UR9, 0x40000040 ;  /* 0x4000004000097882 */ /* 0x000fe20000000000 */
[----:B------:R-:W-:Y:S01]  /*15e0*/  UMOV UR11, 0x40000040 ;  /* 0x40000040000b7882 */ /* 0x000fe20000000000 */
[----:B------:R-:W-:-:S02]  /*15f0*/  WARPGROUP.DEPBAR.LE gsb0, 0x0 ;  /* 0x00008000000079c5 */ /* 0x000fc40000010000 */
[----:B------:R-:W-:-:S15]  /*1600*/  WARPGROUP.ARRIVE ;  /* 0x00000000000079c5 */ /* 0x000fde0000000000 */
[----:B------:R-:W-:-:S05]  /*1610*/  NOP ;  /* 0x0000000000007918 */ /* 0x000fca0000000000 */
[----:B------:R-:W-:Y:S01]  /*1620*/  HGMMA.64x256x16.F32 R24, gdesc[UR8], R24, gsb0 ;  /* 0x03e00000081879f0 */ /* 0x000fe20008000818 */
[----:B------:R-:W-:Y:S02]  /*1630*/  UIADD3 UR8, UR6, 0x4, URZ ;  /* 0x0000000406087890 */ /* 0x000fe4000fffe03f */
[----:B------:R-:W-:Y:S01]  /*1640*/  UIADD3 UR10, UR7, 0x4, URZ ;  /* 0x00000004070a7890 */ /* 0x000fe2000fffe03f */
[----:B------:R-:W-:Y:S01]  /*1650*/  UMOV UR9, 0x40000040 ;  /* 0x4000004000097882 */ /* 0x000fe20000000000 */
[----:B------:R-:W-:Y:S01]  /*1660*/  UMOV UR11, 0x40000040 ;  /* 0x40000040000b7882 */ /* 0x000fe20000000000 */
[----:B------:R-:W-:Y:S02]  /*1670*/  WARPGROUP.DEPBAR.LE gsb0, 0x0 ;  /* 0x00008000000079c5 */ /* 0x000fe40000010000 */
        /* <DEDUP_REMOVED lines=42> */
[----:B------:R-:W-:Y:S03]  /*1920*/  HGMMA.64x256x16.F32 R24, gdesc[UR8], R24, gsb0 ;  /* 0x03e00000081879f0 */ /* 0x000fe60008000818 */
[----:B------:R-:W-:Y:S02]  /*1930*/  WARPGROUP.DEPBAR.LE gsb0, 0x0 ;  /* 0x00008000000079c5 */ /* 0x000fe40000010000 */
[----:B------:R-:W-:Y:S05]  /*1940*/  @!P1 BRA `(.L_x_22) ;  /* 0x0000000400b09947 */ /* 0x000fea0003800000 */
[----:B------:R-:W-:Y:S02]  /*1950*/  UIADD3 UR6, UR39, 0x1, URZ ;  /* 0x0000000127067890 */ /* 0x000fe4000fffe03f */
[----:B------:R-:W-:Y:S02]  /*1960*/  IMAD.U32 R3, RZ, RZ, UR39 ;  /* 0x00000027ff037e24 */ /* 0x000fe4000f8e00ff */
[----:B------:R-:W-:-:S04]  /*1970*/  UISETP.NE.AND UP0, UPT, UR6, 0x2, UPT ;  /* 0x000000020600788c */ /* 0x000fc8000bf05270 */
[----:B------:R-:W-:Y:S02]  /*1980*/  USEL UR7, URZ, 0x1, UP0 ;  /* 0x000000013f077887 */ /* 0x000fe40008000000 */
[----:B------:R-:W-:Y:S02]  /*1990*/  USEL UR6, UR6, URZ, UP0 ;  /* 0x0000003f06067287 */ /* 0x000fe40008000000 */
[----:B------:R-:W-:-:S06]  /*19a0*/  ULOP3.LUT UR7, UR38, UR7, URZ, 0x3c, !UPT ;  /* 0x0000000726077292 */ /* 0x000fcc000f8e3c3f */
[----:B------:R-:W-:-:S07]  /*19b0*/  IMAD.U32 R7, RZ, RZ, UR7 ;  /* 0x00000007ff077e24 */ /* 0x000fce000f8e00ff */
.L_x_29:
[----:B------:R-:W-:Y:S05]  /*19c0*/  @!P0 BRA `(.L_x_23) ;  /* 0x0000000000048947 */ /* 0x000fea0003800000 */
[----:B------:R-:W-:Y:S01]  /*19d0*/  BPT.TRAP 0x1 ;  /* 0x000000040000795c */ /* 0x000fe20000300000 */
.L_x_23:
[----:B------:R-:W2:Y:S01]  /*19e0*/  S2UR UR8, SR_CgaCtaId ;  /* 0x00000000000879c3 */ /* 0x000ea20000008800 */
[----:B------:R-:W-:Y:S01]  /*19f0*/  UMOV UR7, 0x400 ;  /* 0x0000040000077882 */ /* 0x000fe20000000000 */
[----:B01----:R-:W-:Y:S01]  /*1a00*/  IMAD.U32 R5, RZ, RZ, UR6 ;  /* 0x00000006ff057e24 */ /* 0x003fe2000f8e00ff */
[----:B------:R-:W-:Y:S01]  /*1a10*/  SHF.L.U32 R4, R7, 0x1f, RZ ;  /* 0x0000001f07047819 */ /* 0x000fe200000006ff */
[----:B--2---:R-:W-:-:S06]  /*1a20*/  ULEA UR7, UR8, UR7, 0x18 ;  /* 0x0000000708077291 */ /* 0x004fcc000f8ec03f */
[----:B------:R-:W-:-:S04]  /*1a30*/  IMAD.U32 R6, RZ, RZ, UR7 ;  /* 0x00000007ff067e24 */ /* 0x000fc8000f8e00ff */
[----:B------:R-:W-:-:S04]  /*1a40*/  IMAD R5, R5, 0x8, R6 ;  /* 0x0000000805057824 */ /* 0x000fc800078e0206 */
[----:B------:R0:W1:Y:S01]  /*1a50*/  SYNCS.PHASECHK.TRANS64.TRYWAIT P1, [R5+URZ], R4 ;  /* 0x00000004050075a7 */ /* 0x000062000802017f */
[----:B------:R-:W-:Y:S05]  /*1a60*/  @!P0 BRA `(.L_x_24) ;  /* 0x0000000000048947 */ /* 0x000fea0003800000 */
[----:B------:R-:W-:Y:S01]  /*1a70*/  BPT.TRAP 0x1 ;  /* 0x000000040000795c */ /* 0x000fe20000300000 */
.L_x_24:
[----:B-1----:R-:W-:Y:S05]  /*1a80*/  @P1 BRA `(.L_x_25) ;  /* 0x0000000000081947 */ /* 0x002fea0003800000 */
[----:B------:R-:W1:Y:S02]  /*1a90*/  SYNCS.PHASECHK.TRANS64.TRYWAIT P1, [R5+URZ], R4 ;  /* 0x00000004050075a7 */ /* 0x000e64000802017f */
[----:B-1----:R-:W-:Y:S05]  /*1aa0*/  @!P1 BRA `(.L_x_26) ;  /* 0x000000a000449947 */ /* 0x002fea0003800000 */
.L_x_25:
[----:B------:R-:W-:Y:S01]  /*1ab0*/  ULEA UR7, UR6, UR4, 0xb ;  /* 0x0000000406077291 */ /* 0x000fe2000f8e583f */
[----:B------:R-:W-:Y:S01]  /*1ac0*/  WARPGROUP.ARRIVE ;  /* 0x00000000000079c5 */ /* 0x000fe20000000000 */
[----:B------:R-:W-:Y:S01]  /*1ad0*/  ULEA UR12, UR6, UR5, 0xc ;  /* 0x00000005060c7291 */ /* 0x000fe2000f8e603f */
[----:B------:R-:W-:Y:S01]  /*1ae0*/  UMOV UR9, 0x40000040 ;  /* 0x4000004000097882 */ /* 0x000fe20000000000 */
[----:B------:R-:W-:-:S03]  /*1af0*/  UMOV UR11, 0x40000040 ;  /* 0x40000040000b7882 */ /* 0x000fc60000000000 */
[----:B------:R-:W-:Y:S02]  /*1b00*/  UMOV UR8, UR7 ;  /* 0x0000000700087c82 */ /* 0x000fe40008000000 */
[----:B------:R-:W-:Y:S02]  /*1b10*/  UMOV UR10, UR12 ;  /* 0x0000000c000a7c82 */ /* 0x000fe40008000000 */
[----:B------:R-:W-:Y:S01]  /*1b20*/  HGMMA.64x256x16.F32 R24, gdesc[UR8], R24, gsb0 ;  /* 0x03e00000081879f0 */ /* 0x000fe20008000818 */
        /* <DEDUP_REMOVED lines=58> */
[----:B------:R-:W-:Y:S01]  /*1ed0*/  BPT.TRAP 0x1 ;  /* 0x000000040000795c */ /* 0x000fe20000300000 */
.L_x_27:
[----:B------:R-:W-:-:S13]  /*1ee0*/  ISETP.NE.AND P1, PT, R156, RZ, PT ;  /* 0x000000ff9c00720c */ /* 0x000fda0003f25270 */
[----:B01----:R-:W-:-:S04]  /*1ef0*/  @P1 IMAD R4, R3, 0x8, R6 ;  /* 0x0000000803041824 */ /* 0x003fc800078e0206 */
[----:B------:R-:W-:-:S05]  /*1f00*/  @P1 VIADD R5, R4, 0x10 ;  /* 0x0000001004051836 */ /* 0x000fca0000000000 */
[----:B------:R-:W-:-:S04]  /*1f10*/  @P1 PRMT R5, R22, 0x654, R5 ;  /* 0x0000065416051816 */ /* 0x000fc80000000005 */
[----:B------:R0:W-:Y:S01]  /*1f20*/  @P1 SYNCS.ARRIVE.TRANS64.RED.A1T0 RZ, [R5+URZ], RZ ;  /* 0x000000ff05ff19a7 */ /* 0x0001e2000810043f */
[----:B------:R-:W-:-:S13]  /*1f30*/  ISETP.GT.U32.AND P1, PT, R19, 0x1, PT ;  /* 0x000000011300780c */ /* 0x000fda0003f24070 */
[----:B0-----:R-:W-:Y:S05]  /*1f40*/  @P1 BRA `(.L_x_28) ;  /* 0x0000000000041947 */ /* 0x001fea0003800000 */
[----:B------:R-:W-:Y:S01]  /*1f50*/  BPT.TRAP 0x1 ;  /* 0x000000040000795c */ /* 0x000fe20000300000 */
.L_x_28:
[----:B------:R-:W-:Y:S01]  /*1f60*/  UIADD3 UR6, UR6, 0x1, URZ ;  /* 0x0000000106067890 */ /* 0x000fe2000fffe03f */
[C---:B------:R-:W-:Y:S01]  /*1f70*/  ISETP.GT.AND P2, PT, R0.reuse, 0x1, PT ;  /* 0x000000010000780c */ /* 0x040fe20003f44270 */
[----:B------:R-:W-:Y:S02]  /*1f80*/  VIADD R3, R3, 0x1 ;  /* 0x0000000103037836 */ /* 0x000fe40000000000 */
[----:B------:R-:W-:Y:S01]  /*1f90*/  UISETP.NE.AND UP0, UPT, UR6, 0x2, UPT ;  /* 0x000000020600788c */ /* 0x000fe2000bf05270 */
[----:B------:R-:W-:Y:S02]  /*1fa0*/  VIADD R0, R0, 0xffffffff ;  /* 0xffffffff00007836 */ /* 0x000fe40000000000 */
[C---:B------:R-:W-:Y:S01]  /*1fb0*/  ISETP.NE.AND P1, PT, R3.reuse, 0x2, PT ;  /* 0x000000020300780c */ /* 0x040fe20003f25270 */
[----:B------:R-:W-:Y:S02]  /*1fc0*/  USEL UR7, URZ, 0x1, UP0 ;  /* 0x000000013f077887 */ /* 0x000fe40008000000 */
[----:B------:R-:W-:Y:S01]  /*1fd0*/  USEL UR6, UR6, URZ, UP0 ;  /* 0x0000003f06067287 */ /* 0x000fe20008000000 */
[----:B------:R-:W-:-:S03]  /*1fe0*/  SEL R3, R3, RZ, P1 ;  /* 0x000000ff03037207 */ /* 0x000fc60000800000 */
[----:B------:R-:W-:Y:S01]  /*1ff0*/  LOP3.LUT R7, R7, UR7, RZ, 0x3c, !PT ;  /* 0x0000000707077c12 */ /* 0x000fe2000f8e3cff */
[----:B------:R-:W-:Y:S07]  /*2000*/  @P2 BRA `(.L_x_29) ;  /* 0xfffffff8006c2947 */ /* 0x000fee000383ffff */
.L_x_22:
[----:B------:R-:W2:Y:S02]  /*2010*/  LDC R0, c[0x0][0x28c] ;  /* 0x0000a300ff007b82 */ /* 0x000ea40000000800 */
[----:B--2---:R-:W-:-:S13]  /*2020*/  ISETP.GE.AND P1, PT, R0, 0x1, PT ;  /* 0x000000010000780c */ /* 0x004fda0003f26270 */
[----:B------:R-:W-:Y:S05]  /*2030*/  @!P1 BRA `(.L_x_30) ;  /* 0x0000000000409947 */ /* 0x000fea0003800000 */
[----:B------:R-:W-:Y:S05]  /*2040*/  @!P0 BRA `(.L_x_31) ;  /* 0x0000000000048947 */ /* 0x000fea0003800000 */
[----:B------:R-:W-:Y:S01]  /*2050*/  BPT.TRAP 0x1 ;  /* 0x000000040000795c */ /* 0x000fe20000300000 */
.L_x_31:
[----:B------:R-:W-:Y:S01]  /*2060*/  ISETP.NE.AND P0, PT, R156, RZ, PT ;  /* 0x000000ff9c00720c */ /* 0x000fe20003f05270 */
[----:B------:R-:W-:-:S12]  /*2070*/  UISETP.LT.AND UP1, UPT, UR40, 0x1, UPT ;  /* 0x000000012800788c */ /* 0x000fd8000bf21270 */
[----:B------:R-:W-:-:S05]  /*2080*/  VOTEU.ANY UP0, P0 ;  /* 0x00000000003f7886 */ /* 0x000fca0000000100 */
[----:B------:R-:W-:-:S04]  /*2090*/  @UP0 USEL UR4, UR40, 0x1, UP1 ;  /* 0x0000000128040887 */ /* 0x000fc80008800000 */
[----:B------:R-:W-:-:S06]  /*20a0*/  @UP0 UIADD3 UR4, UR39, UR40, -UR4 ;  /* 0x0000002827040290 */ /* 0x000fcc000fffe804 */
[----:B------:R-:W-:-:S04]  /*20b0*/  IMAD.U32 R0, RZ, RZ, UR4 ;  /* 0x00000004ff007e24 */ /* 0x000fc8000f8e00ff */
[----:B------:R-:W-:-:S05]  /*20c0*/  @P0 IMAD.SHL.U32 R0, R0, 0x8, RZ ;  /* 0x0000000800000824 */ /* 0x000fca00078e00ff */
[----:B------:R-:W-:-:S04]  /*20d0*/  @P0 LOP3.LUT R0, R0, 0x8, RZ, 0xc0, !PT ;  /* 0x0000000800000812 */ /* 0x000fc800078ec0ff */
[----:B------:R-:W-:-:S04]  /*20e0*/  @P0 IADD3 R3, R6, 0x10, R0 ;  /* 0x0000001006030810 */ /* 0x000fc80007ffe000 */
[----:B------:R-:W-:-:S04]  /*20f0*/  @P0 PRMT R3, R22, 0x654, R3 ;  /* 0x0000065416030816 */ /* 0x000fc80000000003 */
[----:B------:R2:W-:Y:S01]  /*2100*/  @P0 SYNCS.ARRIVE.TRANS64.RED.A1T0 RZ, [R3+URZ], RZ ;  /* 0x000000ff03ff09a7 */ /* 0x0005e2000810043f */
[----:B------:R-:W-:-:S13]  /*2110*/  ISETP.GT.U32.AND P0, PT, R19, 0x1, PT ;  /* 0x000000011300780c */ /* 0x000fda0003f04070 */
[----:B--2---:R-:W-:Y:S05]  /*2120*/  @P0 BRA `(.L_x_30) ;  /* 0x0000000000040947 */ /* 0x004fea0003800000 */
[----:B------:R-:W-:Y:S01]  /*2130*/  BPT.TRAP 0x1 ;  /* 0x000000040000795c */ /* 0x000fe20000300000 */
.L_x_30:
[----:B------:R-:W2:Y:S01]  /*2140*/  LDC R7, c[0x0][0x288] ;  /* 0x0000a200ff077b82 */ /* 0x000ea20000000800 */
[--C-:B------:R-:W-:Y:S01]  /*2150*/  SHF.R.U32.HI R0, RZ, 0x2, R18.reuse ;  /* 0x00000002ff007819 */ /* 0x100fe20000011612 */
[----:B------:R-:W-:Y:S01]  /*2160*/  UIADD3 UR39, UR40, UR39, URZ ;  /* 0x0000002728277290 */ /* 0x000fe2000fffe03f */
[----:B01----:R-:W-:Y:S01]  /*2170*/  LOP3.LUT R4, R18, 0x60, RZ, 0xc0, !PT ;  /* 0x0000006012047812 */ /* 0x003fe200078ec0ff */
[----:B------:R-:W-:Y:S01]  /*2180*/  ULDC UR8, c[0x0][0x284] ;  /* 0x0000a10000087ab9 */ /* 0x000fe20000000800 */
[----:B------:R-:W-:Y:S01]  /*2190*/  SHF.R.U32.HI R5, RZ, 0x7, R18 ;  /* 0x00000007ff057819 */ /* 0x000fe20000011612 */
[----:B------:R-:W-:Y:S01]  /*21a0*/  USHF.R.U32.HI UR4, URZ, 0x1, UR39 ;  /* 0x000000013f047899 */ /* 0x000fe20008011627 */
[----:B------:R-:W-:Y:S01]  /*21b0*/  LOP3.LUT R3, R0, 0x7, RZ, 0xc0, !PT ;  /* 0x0000000700037812 */ /* 0x000fe200078ec0ff */
[----:B------:R-:W-:Y:S01]  /*21c0*/  UISETP.GT.U32.AND UP1, UPT, UR39, 0x1, UPT ;  /* 0x000000012700788c */ /* 0x000fe2000bf24070 */
[----:B------:R-:W-:Y:S01]  /*21d0*/  SHF.R.U32.HI R10, RZ, 0x1, R4 ;  /* 0x00000001ff0a7819 */ /* 0x000fe20000011604 */
[----:B------:R-:W-:Y:S01]  /*21e0*/  IMAD.SHL.U32 R4, R18, 0x2, RZ ;  /* 0x0000000212047824 */ /* 0x000fe200078e00ff */
[----:B------:R-:W-:Y:S01]  /*21f0*/  LOP3.LUT R0, R5, 0x1, RZ, 0xc0, !PT ;  /* 0x0000000105007812 */ /* 0x000fe200078ec0ff */
[----:B------:R-:W-:Y:S01]  /*2200*/  ULOP3.LUT UR4, UR4, 0x1, URZ, 0xc0, !UPT ;  /* 0x0000000104047892 */ /* 0x000fe2000f8ec03f */
[----:B------:R-:W-:Y:S01]  /*2210*/  IADD3 R5, RZ, -R10, -R3 ;  /* 0x8000000aff057210 */ /* 0x000fe20007ffe803 */
[----:B------:R-:W-:Y:S01]  /*2220*/  ULDC.64 UR6, c[0x0][0x5d0] ;  /* 0x0001740000067ab9 */ /* 0x000fe20000000a00 */
[----:B------:R-:W-:Y:S01]  /*2230*/  LOP3.LUT R9, R4, 0x6, RZ, 0xc0, !PT ;  /* 0x0000000604097812 */ /* 0x000fe200078ec0ff */
[C---:B------:R-:W-:Y:S01]  /*2240*/  IMAD.SHL.U32 R6, R0.reuse, 0x40, RZ ;  /* 0x0000004000067824 */ /* 0x040fe200078e00ff */
[----:B------:R-:W-:Y:S01]  /*2250*/  UISETP.NE.U32.AND UP0, UPT, UR4, 0x1, UPT ;  /* 0x000000010400788c */ /* 0x000fe2000bf05070 */
[----:B------:R-:W-:Y:S01]  /*2260*/  IMAD R11, R0, -0x40, R5 ;  /* 0xffffffc0000b7824 */ /* 0x000fe200078e0205 */
[----:B------:R-:W-:Y:S01]  /*2270*/  LOP3.LUT R0, R18, 0x3, RZ, 0xc0, !PT ;  /* 0x0000000312007812 */ /* 0x000fe200078ec0ff */
[----:B------:R-:W-:Y:S01]  /*2280*/  UISETP.LT.U32.AND UP1, UPT, UR40, 0x2, UP1 ;  /* 0x000000022800788c */ /* 0x000fe20008f21070 */
[----:B------:R-:W-:Y:S01]  /*2290*/  PRMT R8, R9, 0x6540, R152 ;  /* 0x0000654009087816 */ /* 0x000fe20000000098 */
[----:B------:R-:W-:Y:S01]  /*22a0*/  IMAD.SHL.U32 R152, R152, 0x100, RZ ;  /* 0x0000010098987824 */ /* 0x000fe200078e00ff */
[----:B------:R-:W-:Y:S01]  /*22b0*/  SHF.R.S32.HI R21, RZ, 0x1f, R23 ;  /* 0x0000001fff157819 */ /* 0x000fe20000011417 */
[----:B--2---:R-:W-:Y:S01]  /*22c0*/  IMAD R13, R0, -0x2, R7 ;  /* 0xfffffffe000d7824 */ /* 0x004fe200078e0207 */
[----:B------:R-:W-:Y:S01]  /*22d0*/  UISETP.GT.U32.AND UP0, UPT, UR40, 0x1, !UP0 ;  /* 0x000000012800788c */ /* 0x000fe2000c704070 */
[----:B------:R-:W-:Y:S01]  /*22e0*/  IMAD.SHL.U32 R0, R153, 0x80, RZ ;  /* 0x0000008099007824 */ /* 0x000fe200078e00ff */
[----:B------:R-:W-:Y:S01]  /*22f0*/  ISETP.GE.AND P0, PT, R152, R7, PT ;  /* 0x000000079800720c */ /* 0x000fe20003f06270 */
[----:B------:R-:W-:Y:S01]  /*2300*/  IMAD R4, R21, UR6, RZ ;  /* 0x0000000615047c24 */ /* 0x000fe2000f8e02ff */
[----:B------:R-:W-:Y:S01]  /*2310*/  SHF.R.S32.HI R9, RZ, 0x1f, R8 ;  /* 0x0000001fff097819 */ /* 0x000fe20000011408 */
[----:B------:R-:W-:Y:S01]  /*2320*/  USEL UR5, URZ, 0x1, !UP1 ;  /* 0x000000013f057887 */ /* 0x000fe2000c800000 */
[----:B------:R-:W-:Y:S01]  /*2330*/  ISETP.GE.OR P0, PT, R0, UR8, P0 ;  /* 0x0000000800007c0c */ /* 0x000fe20008706670 */
[----:B------:R-:W-:Y:S01]  /*2340*/  USEL UR4, URZ, 0x1, !UP0 ;  /* 0x000000013f047887 */ /* 0x000fe2000c000000 */
[----:B------:R-:W-:Y:S01]  /*2350*/  LOP3.LUT R3, R6, 0x40, R3, 0xe2, !PT ;  /* 0x0000004006037812 */ /* 0x000fe200078ee203 */
[----:B------:R-:W-:Y:S01]  /*2360*/  IMAD.WIDE R6, R153, 0x80, RZ ;  /* 0x0000008099067825 */ /* 0x000fe200078e02ff */
[----:B------:R-:W-:Y:S01]  /*2370*/  ULOP3.LUT UR39, UR39, 0x1, URZ, 0xc0, !UPT ;  /* 0x0000000127277892 */ /* 0x000fe2000f8ec03f */
[----:B------:R-:W-:Y:S01]  /*2380*/  IADD3 R0, -R0, UR8, R11 ;  /* 0x0000000800007c10 */ /* 0x000fe2000fffe10b */
[----:B------:R-:W-:Y:S01]  /*2390*/  ULOP3.LUT UR38, UR4, UR38, UR5, 0x96, !UPT ;  /* 0x0000002604267292 */ /* 0x000fe2000f8e9605 */
[C---:B------:R-:W-:Y:S01]  /*23a0*/  IMAD R15, R23.reuse, UR7, R4 ;  /* 0x00000007170f7c24 */ /* 0x040fe2000f8e0204 */
[----:B------:R-:W-:Y:S01]  /*23b0*/  LOP3.LUT R169, R6, R3, R10, 0xfe, !PT ;  /* 0x0000000306a97212 */ /* 0x000fe200078efe0a */
[----:B------:R-:W-:-:S04]  /*23c0*/  IMAD.WIDE.U32 R4, R23, UR6, R8 ;  /* 0x0000000617047c25 */ /* 0x000fc8000f8e0008 */
[----:B------:R-:W-:Y:S02]  /*23d0*/  IMAD.IADD R5, R5, 0x1, R15 ;  /* 0x0000000105057824 */ /* 0x000fe400078e020f */
[----:B------:R-:W-:Y:S02]  /*23e0*/  IMAD.IADD R3, R13, 0x1, -R152 ;  /* 0x000000010d037824 */ /* 0x000fe400078e0a98 */
[----:B------:R-:W-:Y:S01]  /*23f0*/  IMAD.MOV.U32 R153, RZ, RZ, -0x1 ;  /* 0xffffffffff997424 */ /* 0x000fe200078e00ff */
[----:B------:R-:W-:Y:S06]  /*2400*/  @P0 BRA `(.L_x_32) ;  /* 0x0000007800dc0947 */ /* 0x000fec0003800000 */
[----:B------:R-:W0:Y:S01]  /*2410*/  LDC.64 R10, c[0x0][0x5c8] ;  /* 0x00017200ff0a7b82 */ /* 0x000e220000000a00 */
[----:B-----5:R-:W-:Y:S01]  /*2420*/  FSETP.NEU.AND P1, PT, R155, RZ, PT ;  /* 0x000000ff9b00720b */ /* 0x020fe20003f2d000 */
[----:B------:R-:W-:Y:S01]  /*2430*/  BSSY B0, `(.L_x_32) ;  /* 0x00007b4000007945 */ /* 0x000fe20003800000 */
[----:B------:R-:W-:-:S04]  /*2440*/  ISETP.GT.AND P0, PT, R3, RZ, PT ;  /* 0x000000ff0300720c */ /* 0x000fc80003f04270 */
[----:B------:R-:W-:Y:S01]  /*2450*/  ISETP.GT.AND P3, PT, R0, RZ, P0 ;  /* 0x000000ff0000720c */ /* 0x000fe20000764270 */
[-C--:B0-----:R-:W-:Y:S02]  /*2460*/  IMAD R12, R7, R10.reuse, RZ ;  /* 0x0000000a070c7224 */ /* 0x081fe400078e02ff */
[----:B------:R-:W-:-:S04]  /*2470*/  IMAD.WIDE.U32 R160, R169, R10, R4 ;  /* 0x0000000aa9a07225 */ /* 0x000fc800078e0004 */
[----:B------:R-:W-:-:S04]  /*2480*/  IMAD R5, R169, R11, R12 ;  /* 0x0000000ba9057224 */ /* 0x000fc800078e020c */
[----:B------:R-:W-:Y:S01]  /*2490*/  IMAD.IADD R171, R161, 0x1, R5 ;  /* 0x00000001a1ab7824 */ /* 0x000fe200078e0205 */
[----:B------:R-:W-:Y:S06]  /*24a0*/  @!P1 BRA `(.L_x_33) ;  /* 0x0000005400989947 */ /* 0x000fec0003800000 */
[----:B------:R-:W0:Y:S01]  /*24b0*/  LDC.64 R14, c[0x0][0x5b8] ;  /* 0x00016e00ff0e7b82 */ /* 0x000e220000000a00 */
[----:B------:R-:W-:-:S07]  /*24c0*/  ULDC.64 UR4, c[0x0][0x5c0] ;  /* 0x0001700000047ab9 */ /* 0x000fce0000000a00 */
[----:B------:R-:W1:Y:S08]  /*24d0*/  LDC.64 R166, c[0x0][0x5b0] ;  /* 0x00016c00ffa67b82 */ /* 0x000e700000000a00 */
[----:B------:R-:W2:Y:S01]  /*24e0*/  LDC.64 R12, c[0x0][0x5a8] ;  /* 0x00016a00ff0c7b82 */ /* 0x000ea20000000a00 */
[-C--:B0-----:R-:W-:Y:S02]  /*24f0*/  IMAD R4, R21, R14.reuse, RZ ;  /* 0x0000000e15047224 */ /* 0x081fe400078e02ff */
[----:B------:R-:W-:-:S04]  /*2500*/  IMAD.WIDE.U32 R162, R23, R14, R8 ;  /* 0x0000000e17a27225 */ /* 0x000fc800078e0008 */
[----:B------:R-:W-:Y:S02]  /*2510*/  IMAD R161, R23, R15, R4 ;  /* 0x0000000f17a17224 */ /* 0x000fe400078e0204 */
[-C--:B-1----:R-:W-:Y:S02]  /*2520*/  IMAD R6, R7, R166.reuse, RZ ;  /* 0x000000a607067224 */ /* 0x082fe400078e02ff */
[----:B------:R-:W-:Y:S02]  /*2530*/  IMAD.IADD R21, R163, 0x1, R161 ;  /* 0x00000001a3157824 */ /* 0x000fe400078e02a1 */
[----:B------:R-:W-:Y:S02]  /*2540*/  IMAD.MOV.U32 R20, RZ, RZ, R162 ;  /* 0x000000ffff147224 */ /* 0x000fe400078e00a2 */
[C---:B------:R-:W-:Y:S02]  /*2550*/  IMAD R165, R169.reuse, R167, R6 ;  /* 0x000000a7a9a57224 */ /* 0x040fe400078e0206 */
[----:B------:R-:W-:-:S04]  /*2560*/  IMAD.WIDE.U32 R4, R169, R166, R20 ;  /* 0x000000a6a9047225 */ /* 0x000fc800078e0014 */
[----:B------:R-:W-:Y:S01]  /*2570*/  IMAD.IADD R5, R5, 0x1, R165 ;  /* 0x0000000105057824 */ /* 0x000fe200078e02a5 */
[----:B--2---:R-:W-:-:S04]  /*2580*/  LEA R6, P1, R4, R12, 0x1 ;  /* 0x0000000c04067211 */ /* 0x004fc800078208ff */
[----:B------:R-:W-:-:S05]  /*2590*/  LEA.HI.X R7, R4, R13, R5, 0x1, P1 ;  /* 0x0000000d04077211 */ /* 0x000fca00008f0c05 */
[----:B------:R0:W2:Y:S01]  /*25a0*/  @P3 LDG.E.LTC128B.U16 R15, desc[UR36][R6.64] ;  /* 0x00000024060f3981 */ /* 0x0000a2000c1e1520 */
[----:B------:R-:W-:Y:S01]  /*25b0*/  IMAD.WIDE.U32 R158, R169, R166, R8 ;  /* 0x000000a6a99e7225 */ /* 0x000fe200078e0008 */
[----:B------:R-:W-:Y:S03]  /*25c0*/  BSSY B1, `(.L_x_34) ;  /* 0x0000013000017945 */ /* 0x000fe60003800000 */
[----:B------:R-:W-:Y:S02]  /*25d0*/  IMAD.IADD R159, R165, 0x1, R159 ;  /* 0x00000001a59f7824 */ /* 0x000fe400078e029f */
[----:B------:R-:W-:-:S04]  /*25e0*/  IMAD.WIDE.U32 R158, R23, R14, R158 ;  /* 0x0000000e179e7225 */ /* 0x000fc800078e009e */
[----:B0-----:R-:W-:Y:S01]  /*25f0*/  IMAD.IADD R7, R161, 0x1, R159 ;  /* 0x00000001a1077824 */ /* 0x001fe200078e029f */
[----:B------:R-:W-:Y:S02]  /*2600*/  LEA R6, P4, R158, R12, 0x1 ;  /* 0x0000000c9e067211 */ /* 0x000fe400078808ff */
[----:B------:R-:W-:Y:S02]  /*2610*/  SHF.L.U64.HI R159, R166, 0x3, R167 ;  /* 0x00000003a69f7819 */ /* 0x000fe400000102a7 */
[----:B------:R-:W-:Y:S01]  /*2620*/  LEA.HI.X R7, R158, R13, R7, 0x1, P4 ;  /* 0x0000000d9e077211 */ /* 0x000fe200020f0c07 */
[----:B------:R-:W-:Y:S02]  /*2630*/  IMAD.SHL.U32 R158, R166, 0x8, RZ ;  /* 0x00000008a69e7824 */ /* 0x000fe400078e00ff */
[----:B--2---:R-:W-:-:S05]  /*2640*/  HADD2.F32 R4, -RZ, R15.H0_H0 ;  /* 0x2000000fff047230 */ /* 0x004fca0000004100 */
[----:B------:R-:W-:Y:S01]  /*2650*/  FMUL R5, R4, R155 ;  /* 0x0000009b04057220 */ /* 0x000fe20000400000 */
[----:B------:R-:W-:-:S03]  /*2660*/  LEA R4, P1, R160, UR4, 0x1 ;  /* 0x00000004a0047c11 */ /* 0x000fc6000f8208ff */
[----:B------:R-:W-:Y:S01]  /*2670*/  FFMA R24, R24, R154, R5 ;  /* 0x0000009a18187223 */ /* 0x000fe20000000005 */
[----:B------:R-:W-:Y:S02]  /*2680*/  LEA.HI.X R5, R160, UR5, R171, 0x1, P1 ;  /* 0x00000005a0057c11 */ /* 0x000fe400088f0cab */
[----:B------:R-:W-:Y:S02]  /*2690*/  ISETP.GT.AND P1, PT, R3, 0x1, PT ;  /* 0x000000010300780c */ /* 0x000fe40003f24270 */
[----:B------:R-:W-:Y:S02]  /*26a0*/  F2FP.F16.F32.PACK_AB R24, RZ, R24 ;  /* 0x00000018ff18723e */ /* 0x000fe400000000ff */
[----:B------:R-:W-:-:S03]  /*26b0*/  ISETP.GT.AND P2, PT, R0, RZ, P1 ;  /* 0x000000ff0000720c */ /* 0x000fc60000f44270 */
[----:B------:R0:W-:Y:S10]  /*26c0*/  @P3 STG.E.U16 desc[UR36][R4.64], R24 ;  /* 0x0000001804003986 */ /* 0x0001f4000c101524 */
[----:B------:R-:W-:Y:S05]  /*26d0*/  @!P2 BRA `(.L_x_35) ;  /* 0x000000000004a947 */ /* 0x000fea0003800000 */
[----:B------:R1:W5:Y:S02]  /*26e0*/  LDG.E.LTC128B.U16 R15, desc[UR36][R6.64+0x2] ;  /* 0x00000224060f7981 */ /* 0x000364000c1e1520 */
.L_x_35:
[----:B------:R-:W-:Y:S05]  /*26f0*/  BSYNC B1 ;  /* 0x0000000000017941 */ /* 0x000fea0003800000 */
.L_x_34:
[----:B-----5:R-:W-:Y:S01]  /*2700*/  HADD2.F32 R20, -RZ, R15.H0_H0 ;  /* 0x2000000fff147230 */ /* 0x020fe20000004100 */
[----:B------:R-:W-:Y:S01]  /*2710*/  ISETP.GT.AND P0, PT, R0, 0x8, P0 ;  /* 0x000000080000780c */ /* 0x000fe20000704270 */
[----:B------:R-:W-:Y:S01]  /*2720*/  IMAD.WIDE.U32 R158, R169, R166, R158 ;  /* 0x000000a6a99e7225 */ /* 0x000fe200078e009e */
[----:B------:R-:W-:-:S03]  /*2730*/  PRMT R152, R15, 0x7610, R152 ;  /* 0x000076100f987816 */ /* 0x000fc60000000098 */
[----:B------:R-:W-:Y:S01]  /*2740*/  FMUL R20, R20, R155 ;  /* 0x0000009b14147220 */ /* 0x000fe20000400000 */
[----:B------:R-:W-:Y:S01]  /*2750*/  IMAD.IADD R165, R165, 0x1, R159 ;  /* 0x00000001a5a57824 */ /* 0x000fe200078e029f */
[----:B------:R-:W-:Y:S02]  /*2760*/  IADD3 R162, P3, R162, R158, RZ ;  /* 0x0000009ea2a27210 */ /* 0x000fe40007f7e0ff */
[----:B------:R-:W-:-:S03]  /*2770*/  FFMA R25, R25, R154, R20 ;  /* 0x0000009a19197223 */ /* 0x000fc60000000014 */
[----:B------:R-:W-:Y:S01]  /*2780*/  IMAD.X R21, R165, 0x1, R21, P3 ;  /* 0x00000001a5157824 */ /* 0x000fe200018e0615 */
[C---:B------:R-:W-:Y:S02]  /*2790*/  LEA R20, P3, R162.reuse, R12, 0x1 ;  /* 0x0000000ca2147211 */ /* 0x040fe400078608ff */
[----:B------:R-:W-:Y:S02]  /*27a0*/  F2FP.F16.F32.PACK_AB R25, RZ, R25 ;  /* 0x00000019ff19723e */ /* 0x000fe400000000ff */
[----:B------:R-:W-:Y:S02]  /*27b0*/  LEA.HI.X R21, R162, R13, R21, 0x1, P3 ;  /* 0x0000000da2157211 */ /* 0x000fe400018f0c15 */
[----:B------:R-:W-:-:S05]  /*27c0*/  PRMT R159, R25, 0x7610, R159 ;  /* 0x00007610199f7816 */ /* 0x000fca000000009f */
[----:B------:R2:W-:Y:S04]  /*27d0*/  @P2 STG.E.U16 desc[UR36][R4.64+0x2], R159 ;  /* 0x0000029f04002986 */ /* 0x0005e8000c101524 */
[----:B------:R-:W0:Y:S01]  /*27e0*/  @P0 LDG.E.LTC128B.U16 R152, desc[UR36][R20.64] ;  /* 0x0000002414980981 */ /* 0x000e22000c1e1520 */
[----:B------:R-:W-:Y:S01]  /*27f0*/  IADD3 R8, P2, R8, R158, RZ ;  /* 0x0000009e08087210 */ /* 0x000fe20007f5e0ff */
[----:B------:R-:W-:Y:S01]  /*2800*/  BSSY B1, `(.L_x_36) ;  /* 0x0000011000017945 */ /* 0x000fe20003800000 */
[----:B------:R-:W-:Y:S02]  /*2810*/  SHF.L.U64.HI R11, R10, 0x4, R11 ;  /* 0x000000040a0b7819 */ /* 0x000fe4000001020b */
[----:B------:R-:W-:Y:S01]  /*2820*/  ISETP.GT.AND P1, PT, R0, 0x8, P1 ;  /* 0x000000080000780c */ /* 0x000fe20000f24270 */
[----:B------:R-:W-:Y:S01]  /*2830*/  IMAD.X R9, R9, 0x1, R165, P2 ;  /* 0x0000000109097824 */ /* 0x000fe200010e06a5 */
[----:B------:R-:W-:Y:S01]  /*2840*/  LEA R10, P2, R10, R4, 0x4 ;  /* 0x000000040a0a7211 */ /* 0x000fe200078420ff */
[----:B------:R-:W-:-:S04]  /*2850*/  IMAD.WIDE.U32 R14, R23, R14, R8 ;  /* 0x0000000e170e7225 */ /* 0x000fc800078e0008 */
[----:B------:R-:W-:Y:S01]  /*2860*/  IMAD.X R11, R11, 0x1, R5, P2 ;  /* 0x000000010b0b7824 */ /* 0x000fe200010e0605 */
[----:B------:R-:W-:Y:S01]  /*2870*/  LEA R8, P3, R14, R12, 0x1 ;  /* 0x0000000c0e087211 */ /* 0x000fe200078608ff */
[----:B------:R-:W-:-:S05]  /*2880*/  IMAD.IADD R9, R161, 0x1, R15 ;  /* 0x00000001a1097824 */ /* 0x000fca00078e020f */
[----:B------:R-:W-:Y:S01]  /*2890*/  LEA.HI.X R9, R14, R13, R9, 0x1, P3 ;  /* 0x0000000d0e097211 */ /* 0x000fe200018f0c09 */
[----:B0-----:R-:W-:-:S05]  /*28a0*/  HADD2.F32 R24, -RZ, R152.H0_H0 ;  /* 0x20000098ff187230 */ /* 0x001fca0000004100 */
[----:B------:R-:W-:-:S04]  /*28b0*/  FMUL R25, R24, R155 ;  /* 0x0000009b18197220 */ /* 0x000fc80000400000 */
[----:B------:R-:W-:-:S05]  /*28c0*/  FFMA R25, R26, R154, R25 ;  /* 0x0000009a1a197223 */ /* 0x000fca0000000019 */
[----:B------:R-:W-:-:S05]  /*28d0*/  F2FP.F16.F32.PACK_AB R25, RZ, R25 ;  /* 0x00000019ff19723e */ /* 0x000fca00000000ff */
[----:B------:R2:W-:Y:S01]  /*28e0*/  @P0 STG.E.U16 desc[UR36][R10.64], R25 ;  /* 0x000000190a000986 */ /* 0x0005e2000c101524 */
[----:B------:R-:W-:Y:S05]  /*28f0*/  @!P1 BRA `(.L_x_37) ;  /* 0x0000000000049947 */ /* 0x000fea0003800000 */
[----:B------:R0:W5:Y:S02]  /*2900*/  LDG.E.LTC128B.U16 R152, desc[UR36][R8.64+0x2] ;  /* 0x0000022408987981 */ /* 0x000164000c1e1520 */
.L_x_37:
[----:B------:R-:W-:Y:S05]  /*2910*/  BSYNC B1 ;  /* 0x0000000000017941 */ /* 0x000fea0003800000 */
.L_x_36:
[----:B-----5:R-:W-:Y:S01]  /*2920*/  HADD2.F32 R12, -RZ, R152.H0_H0 ;  /* 0x20000098ff0c7230 */ /* 0x020fe20000004100 */
[----:B------:R-:W-:Y:S01]  /*2930*/  ISETP.GT.AND P0, PT, R3, 0x8, PT ;  /* 0x000000080300780c */ /* 0x000fe20003f04270 */
[----:B------:R-:W-:Y:S03]  /*2940*/  BSSY B1, `(.L_x_38) ;  /* 0x0000008000017945 */ /* 0x000fe60003800000 */
[----:B------:R-:W-:Y:S01]  /*2950*/  FMUL R12, R12, R155 ;  /* 0x0000009b0c0c7220 */ /* 0x000fe20000400000 */
[----:B------:R-:W-:-:S03]  /*2960*/  ISETP.GT.AND P2, PT, R0, RZ, P0 ;  /* 0x000000ff0000720c */ /* 0x000fc60000744270 */
[----:B------:R-:W-:-:S05]  /*2970*/  FFMA R12, R27, R154, R12 ;  /* 0x0000009a1b0c7223 */ /* 0x000fca000000000c */
[----:B------:R-:W-:-:S05]  /*2980*/  F2FP.F16.F32.PACK_AB R12, RZ, R12 ;  /* 0x0000000cff0c723e */ /* 0x000fca00000000ff */
[----:B------:R3:W-:Y:S01]  /*2990*/  @P1 STG.E.U16 desc[UR36][R10.64+0x2], R12 ;  /* 0x0000020c0a001986 */ /* 0x0007e2000c101524 */
[----:B------:R-:W-:Y:S05]  /*29a0*/  @!P2 BRA `(.L_x_39) ;  /* 0x000000000004a947 */ /* 0x000fea0003800000 */
[----:B------:R4:W5:Y:S02]  /*29b0*/  LDG.E.LTC128B.U16 R152, desc[UR36][R6.64+0x10] ;  /* 0x0000102406987981 */ /* 0x000964000c1e1520 */
.L_x_39:
[----:B------:R-:W-:Y:S05]  /*29c0*/  BSYNC B1 ;  /* 0x0000000000017941 */ /* 0x000fea0003800000 */
.L_x_38:
[----:B---3-5:R-:W-:Y:S01]  /*29d0*/  HADD2.F32 R12, -RZ, R152.H0_H0 ;  /* 0x20000098ff0c7230 */ /* 0x028fe20000004100 */
        /* <DEDUP_REMOVED lines=9> */
.L_x_41:
[----:B------:R-:W-:Y:S05]  /*2a70*/  BSYNC B1 ;  /* 0x0000000000017941 */ /* 0x000fea0003800000 */
.L_x_40:
[----:B-----5:R-:W-:Y:S01]  /*2a80*/  HADD2.F32 R12, -RZ, R152.H0_H0 ;  /* 0x20000098ff0c7230 */ /* 0x020fe20000004100 */
[----:B------:R-:W-:Y:S01]  /*2a90*/  ISETP.GT.AND P0, PT, R0, 0x8, P0 ;  /* 0x000000080000780c */ /* 0x000fe20000704270 */
[----:B------:R-:W-:Y:S03]  /*2aa0*/  BSSY B1, `(.L_x_42) ;  /* 0x0000007000017945 */ /* 0x000fe60003800000 */
[----:B------:R-:W-:-:S04]  /*2ab0*/  FMUL R12, R12, R155 ;  /* 0x0000009b0c0c7220 */ /* 0x000fc80000400000 */
[----:B------:R-:W-:-:S05]  /*2ac0*/  FFMA R12, R29, R154, R12 ;  /* 0x0000009a1d0c7223 */ /* 0x000fca000000000c */
[----:B------:R-:W-:-:S05]  /*2ad0*/  F2FP.F16.F32.PACK_AB R12, RZ, R12 ;  /* 0x0000000cff0c723e */ /* 0x000fca00000000ff */
[----:B------:R0:W-:Y:S01]  /*2ae0*/  @P3 STG.E.U16 desc[UR36][R4.64+0x12], R12 ;  /* 0x0000120c04003986 */ /* 0x0001e2000c101524 */
[----:B------:R-:W-:Y:S05]  /*2af0*/  @!P0 BRA `(.L_x_43) ;  /* 0x0000000000048947 */ /* 0x000fea0003800000 */
[----:B------:R0:W5:Y:S02]  /*2b00*/  LDG.E.LTC128B.U16 R152, desc[UR36][R8.64+0x10] ;  /* 0x0000102408987981 */ /* 0x000164000c1e1520 */
.L_x_43:
[----:B------:R-:W-:Y:S05]  /*2b10*/  BSYNC B1 ;  /* 0x0000000000017941 */ /* 0x000fea0003800000 */
.L_x_42:
[----:B0----5:R-:W-:Y:S01]  /*2b20*/  HADD2.F32 R12, -RZ, R152.H0_H0 ;  /* 0x20000098ff0c7230 */ /* 0x021fe20000004100 */
[----:B------:R-:W-:Y:S01]  /*2b30*/  ISETP.GT.AND P1, PT, R0, 0x8, P1 ;  /* 0x000000080000780c */ /* 0x000fe20000f24270 */
[----:B------:R-:W-:Y:S03]  /*2b40*/  BSSY B1, `(.L_x_44) ;  /* 0x0000007000017945 */ /* 0x000fe60003800000 */
[----:B---3--:R-:W-:-:S04]  /*2b50*/  FMUL R13, R12, R155 ;  /* 0x0000009b0c0d7220 */ /* 0x008fc80000400000 */
[----:B------:R-:W-:-:S05]  /*2b60*/  FFMA R13, R30, R154, R13 ;  /* 0x0000009a1e0d7223 */ /* 0x000fca000000000d */
[----:B------:R-:W-:-:S05]  /*2b70*/  F2FP.F16.F32.PACK_AB R13, RZ, R13 ;  /* 0x0000000dff0d723e */ /* 0x000fca00000000ff */
[----:B------:R0:W-:Y:S01]  /*2b80*/  @P0 STG.E.U16 desc[UR36][R10.64+0x10], R13 ;  /* 0x0000100d0a000986 */ /* 0x0001e2000c101524 */
[----:B------:R-:W-:Y:S05]  /*2b90*/  @!P1 BRA `(.L_x_45) ;  /* 0x0000000000049947 */ /* 0x000fea0003800000 */
[----:B------:R3:W5:Y:S02]  /*2ba0*/  LDG.E.LTC128B.U16 R152, desc[UR36][R8.64+0x12] ;  /* 0x0000122408987981 */ /* 0x000764000c1e1520 */
.L_x_45:
[----:B------:R-:W-:Y:S05]  /*2bb0*/  BSYNC B1 ;  /* 0x0000000000017941 */ /* 0x000fea0003800000 */
.L_x_44:
        /* <DEDUP_REMOVED lines=10> */
.L_x_47:
[----:B------:R-:W-:Y:S05]  /*2c60*/  BSYNC B1 ;  /* 0x0000000000017941 */ /* 0x000fea0003800000 */
.L_x_46:
[----:B0----5:R-:W-:Y:S01]  /*2c70*/  HADD2.F32 R12, -RZ, R152.H0_H0 ;  /* 0x20000098ff0c7230 */ /* 0x021fe20000004100 */
        /* <DEDUP_REMOVED lines=9> */
.L_x_49:
[----:B------:R-:W-:Y:S05]  /*2d10*/  BSYNC B1 ;  /* 0x0000000000017941 */ /* 0x000fea0003800000 */
.L_x_48:
        /* <DEDUP_REMOVED lines=9> */
.L_x_51:
[----:B------:R-:W-:Y:S05]  /*2db0*/  BSYNC B1 ;  /* 0x0000000000017941 */ /* 0x000fea0003800000 */
.L_x_50:
[----:B0----5:R-:W-:Y:S01]  /*2dc0*/  HADD2.F32 R12, -RZ, R152.H0_H0 ;  /* 0x20000098ff0c7230 */ /* 0x021fe20000004100 */
        /* <DEDUP_REMOVED lines=8> */
.L_x_53:
[----:B------:R-:W-:Y:S05]  /*2e50*/  BSYNC B1 ;  /* 0x0000000000017941 */ /* 0x000fea0003800000 */
.L_x_52:
        /* <DEDUP_REMOVED lines=10> */
.L_x_55:
[----:B------:R-:W-:Y:S05]  /*2f00*/  BSYNC B1 ;  /* 0x0000000000017941 */ /* 0x000fea0003800000 */
.L_x_54:
        /* <DEDUP_REMOVED lines=10> */
.L_x_57:
[----:B------:R-:W-:Y:S05]  /*2fb0*/  BSYNC B1 ;  /* 0x0000000000017941 */ /* 0x000fea0003800000 */
.L_x_56:
        /* <DEDUP_REMOVED lines=9> */
.L_x_59:
[----:B------:R-:W-:Y:S05]  /*3050*/  BSYNC B1 ;  /* 0x0000000000017941 */ /* 0x000fea0003800000 */
.L_x_58:
        /* <DEDUP_REMOVED lines=9> */
.L_x_61:
[----:B------:R-:W-:Y:S05]  /*30f0*/  BSYNC B1 ;  /* 0x0000000000017941 */ /* 0x000fea0003800000 */
.L_x_60:
        /* <DEDUP_REMOVED lines=10> */
.L_x_63:
[----:B------:R-:W-:Y:S05]  /*31a0*/  BSYNC B1 ;  /* 0x0000000000017941 */ /* 0x000fea0003800000 */
.L_x_62:
        /* <DEDUP_REMOVED lines=10> */
.L_x_65:
[----:B------:R-:W-:Y:S05]  /*3250*/  BSYNC B1 ;  /* 0x0000000000017941 */ /* 0x000fea0003800000 */
.L_x_64:
        /* <DEDUP_REMOVED lines=9> */
.L_x_67:
[----:B------:R-:W-:Y:S05]  /*32f0*/  BSYNC B1 ;  /* 0x0000000000017941 */ /* 0x000fea0003800000 */
.L_x_66:
        /* <DEDUP_REMOVED lines=9> */
.L_x_69:
[----:B------:R-:W-:Y:S05]  /*3390*/  BSYNC B1 ;  /* 0x0000000000017941 */ /* 0x000fea0003800000 */
.L_x_68:
        /* <DEDUP_REMOVED lines=10> */
.L_x_71:
[----:B------:R-:W-:Y:S05]  /*3440*/  BSYNC B1 ;  /* 0x0000000000017941 */ /* 0x000fea0003800000 */
.L_x_70:
        /* <DEDUP_REMOVED lines=10> */
.L_x_73:
[----:B------:R-:W-:Y:S05]  /*34f0*/  BSYNC B1 ;  /* 0x0000000000017941 */ /* 0x000fea0003800000 */
.L_x_72:
        /* <DEDUP_REMOVED lines=9> */
.L_x_75:
[----:B------:R-:W-:Y:S05]  /*3590*/  BSYNC B1 ;  /* 0x0000000000017941 */ /* 0x000fea0003800000 */
.L_x_74:
        /* <DEDUP_REMOVED lines=9> */
.L_x_77:
[----:B------:R-:W-:Y:S05]  /*3630*/  BSYNC B1 ;  /* 0x0000000000017941 */ /* 0x000fea0003800000 */
.L_x_76:
        /* <DEDUP_REMOVED lines=10> */
.L_x_79:
[----:B------:R-:W-:Y:S05]  /*36e0*/  BSYNC B1 ;  /* 0x0000000000017941 */ /* 0x000fea0003800000 */
.L_x_78:
        /* <DEDUP_REMOVED lines=10> */
.L_x_81:
[----:B------:R-:W-:Y:S05]  /*3790*/  BSYNC B1 ;  /* 0x0000000000017941 */ /* 0x000fea0003800000 */
.L_x_80:
        /* <DEDUP_REMOVED lines=9> */
.L_x_83:
[----:B------:R-:W-:Y:S05]  /*3830*/  BSYNC B1 ;  /* 0x0000000000017941 */ /* 0x000fea0003800000 */
.L_x_82:
        /* <DEDUP_REMOVED lines=9> */
.L_x_85:
[----:B------:R-:W-:Y:S05]  /*38d0*/  BSYNC B1 ;  /* 0x0000000000017941 */ /* 0x000fea0003800000 */
.L_x_84:
        /* <DEDUP_REMOVED lines=10> */
.L_x_87:
[----:B------:R-:W-:Y:S05]  /*3980*/  BSYNC B1 ;  /* 0x0000000000017941 */ /* 0x000fea0003800000 */
.L_x_86:
        /* <DEDUP_REMOVED lines=10> */
.L_x_89:
[----:B------:R-:W-:Y:S05]  /*3a30*/  BSYNC B1 ;  /* 0x0000000000017941 */ /* 0x000fea0003800000 */
.L_x_88:
        /* <DEDUP_REMOVED lines=9> */
.L_x_91:
[----:B------:R-:W-:Y:S05]  /*3ad0*/  BSYNC B1 ;  /* 0x0000000000017941 */ /* 0x000fea0003800000 */
.L_x_90:
        /* <DEDUP_REMOVED lines=9> */
.L_x_93:
[----:B------:R-:W-:Y:S05]  /*3b70*/  BSYNC B1 ;  /* 0x0000000000017941 */ /* 0x000fea0003800000 */
.L_x_92:
        /* <DEDUP_REMOVED lines=10> */
.L_x_95:
[----:B------:R-:W-:Y:S05]  /*3c20*/  BSYNC B1 ;  /* 0x0000000000017941 */ /* 0x000fea0003800000 */
.L_x_94:
        /* <DEDUP_REMOVED lines=10> */
.L_x_97:
[----:B------:R-:W-:Y:S05]  /*3cd0*/  BSYNC B1 ;  /* 0x0000000000017941 */ /* 0x000fea0003800000 */
.L_x_96:
        /* <DEDUP_REMOVED lines=9> */
.L_x_99:
[----:B------:R-:W-:Y:S05]  /*3d70*/  BSYNC B1 ;  /* 0x0000000000017941 */ /* 0x000fea0003800000 */
.L_x_98:
        /* <DEDUP_REMOVED lines=9> */
.L_x_101:
[----:B------:R-:W-:Y:S05]  /*3e10*/  BSYNC B1 ;  /* 0x0000000000017941 */ /* 0x000fea0003800000 */
.L_x_100:
        /* <DEDUP_REMOVED lines=10> */
.L_x_103:
[----:B------:R-:W-:Y:S05]  /*3ec0*/  BSYNC B1 ;  /* 0x0000000000017941 */ /* 0x000fea0003800000 */
.L_x_102:
        /* <DEDUP_REMOVED lines=10> */
.L_x_105:
[----:B------:R-:W-:Y:S05]  /*3f70*/  BSYNC B1 ;  /* 0x0000000000017941 */ /* 0x000fea0003800000 */
.L_x_104:
        /* <DEDUP_REMOVED lines=9> */
.L_x_107:
[----:B------:R-:W-:Y:S05]  /*4010*/  BSYNC B1 ;  /* 0x0000000000017941 */ /* 0x000fea0003800000 */
.L_x_106:
        /* <DEDUP_REMOVED lines=9> */
.L_x_109:
[----:B------:R-:W-:Y:S05]  /*40b0*/  BSYNC B1 ;  /* 0x0000000000017941 */ /* 0x000fea0003800000 */
.L_x_108:
        /* <DEDUP_REMOVED lines=10> */
.L_x_111:
[----:B------:R-:W-:Y:S05]  /*4160*/  BSYNC B1 ;  /* 0x0000000000017941 */ /* 0x000fea0003800000 */
.L_x_110:
        /* <DEDUP_REMOVED lines=10> */
.L_x_113:
[----:B------:R-:W-:Y:S05]  /*4210*/  BSYNC B1 ;  /* 0x0000000000017941 */ /* 0x000fea0003800000 */
.L_x_112:
        /* <DEDUP_REMOVED lines=9> */
.L_x_115:
[----:B------:R-:W-:Y:S05]  /*42b0*/  BSYNC B1 ;  /* 0x0000000000017941 */ /* 0x000fea0003800000 */
.L_x_114:
        /* <DEDUP_REMOVED lines=9> */
.L_x_117:
[----:B------:R-:W-:Y:S05]  /*4350*/  BSYNC B1 ;  /* 0x0000000000017941 */ /* 0x000fea0003800000 */
.L_x_116:
        /* <DEDUP_REMOVED lines=10> */
.L_x_119:
[----:B------:R-:W-:Y:S05]  /*4400*/  BSYNC B1 ;  /* 0x0000000000017941 */ /* 0x000fea0003800000 */
.L_x_118:
        /* <DEDUP_REMOVED lines=10> */
.L_x_121:
[----:B------:R-:W-:Y:S05]  /*44b0*/  BSYNC B1 ;  /* 0x0000000000017941 */ /* 0x000fea0003800000 */
.L_x_120:
        /* <DEDUP_REMOVED lines=9> */
.L_x_123:
[----:B------:R-:W-:Y:S05]  /*4550*/  BSYNC B1 ;  /* 0x0000000000017941 */ /* 0x000fea0003800000 */
.L_x_122:
        /* <DEDUP_REMOVED lines=9> */
.L_x_125:
[----:B------:R-:W-:Y:S05]  /*45f0*/  BSYNC B1 ;  /* 0x0000000000017941 */ /* 0x000fea0003800000 */
.L_x_124:
        /* <DEDUP_REMOVED lines=10> */
.L_x_127:
[----:B------:R-:W-:Y:S05]  /*46a0*/  BSYNC B1 ;  /* 0x0000000000017941 */ /* 0x000fea0003800000 */
.L_x_126:
        /* <DEDUP_REMOVED lines=10> */
.L_x_129:
[----:B------:R-:W-:Y:S05]  /*4750*/  BSYNC B1 ;  /* 0x0000000000017941 */ /* 0x000fea0003800000 */
.L_x_128:
        /* <DEDUP_REMOVED lines=9> */
.L_x_131:
[----:B------:R-:W-:Y:S05]  /*47f0*/  BSYNC B1 ;  /* 0x0000000000017941 */ /* 0x000fea0003800000 */
.L_x_130:
        /* <DEDUP_REMOVED lines=9> */
.L_x_133:
[----:B------:R-:W-:Y:S05]  /*4890*/  BSYNC B1 ;  /* 0x0000000000017941 */ /* 0x000fea0003800000 */
.L_x_132:
        /* <DEDUP_REMOVED lines=10> */
.L_x_135:
[----:B------:R-:W-:Y:S05]  /*4940*/  BSYNC B1 ;  /* 0x0000000000017941 */ /* 0x000fea0003800000 */
.L_x_134:
        /* <DEDUP_REMOVED lines=10> */
.L_x_137:
[----:B------:R-:W-:Y:S05]  /*49f0*/  BSYNC B1 ;  /* 0x0000000000017941 */ /* 0x000fea0003800000 */
.L_x_136:
        /* <DEDUP_REMOVED lines=9> */
.L_x_139:
[----:B------:R-:W-:Y:S05]  /*4a90*/  BSYNC B1 ;  /* 0x0000000000017941 */ /* 0x000fea0003800000 */
.L_x_138:
        /* <DEDUP_REMOVED lines=9> */
.L_x_141:
[----:B------:R-:W-:Y:S05]  /*4b30*/  BSYNC B1 ;  /* 0x0000000000017941 */ /* 0x000fea0003800000 */
.L_x_140:
        /* <DEDUP_REMOVED lines=10> */
.L_x_143:
[----:B------:R-:W-:Y:S05]  /*4be0*/  BSYNC B1 ;  /* 0x0000000000017941 */ /* 0x000fea0003800000 */
.L_x_142:
        /* <DEDUP_REMOVED lines=10> */
.L_x_145:
[----:B------:R-:W-:Y:S05]  /*4c90*/  BSYNC B1 ;  /* 0x0000000000017941 */ /* 0x000fea0003800000 */
.L_x_144:
        /* <DEDUP_REMOVED lines=9> */
.L_x_147:
[----:B------:R-:W-:Y:S05]  /*4d30*/  BSYNC B1 ;  /* 0x0000000000017941 */ /* 0x000fea0003800000 */
.L_x_146:
        /* <DEDUP_REMOVED lines=9> */
.L_x_149:
[----:B------:R-:W-:Y:S05]  /*4dd0*/  BSYNC B1 ;  /* 0x0000000000017941 */ /* 0x000fea0003800000 */
.L_x_148:
        /* <DEDUP_REMOVED lines=10> */
.L_x_151:
[----:B------:R-:W-:Y:S05]  /*4e80*/  BSYNC B1 ;  /* 0x0000000000017941 */ /* 0x000fea0003800000 */
.L_x_150:
        /* <DEDUP_REMOVED lines=10> */
.L_x_153:
[----:B------:R-:W-:Y:S05]  /*4f30*/  BSYNC B1 ;  /* 0x0000000000017941 */ /* 0x000fea0003800000 */
.L_x_152:
        /* <DEDUP_REMOVED lines=9> */
.L_x_155:
[----:B------:R-:W-:Y:S05]  /*4fd0*/  BSYNC B1 ;  /* 0x0000000000017941 */ /* 0x000fea0003800000 */
.L_x_154:
        /* <DEDUP_REMOVED lines=9> */
.L_x_157:
[----:B------:R-:W-:Y:S05]  /*5070*/  BSYNC B1 ;  /* 0x0000000000017941 */ /* 0x000fea0003800000 */
.L_x_156:
        /* <DEDUP_REMOVED lines=10> */
.L_x_159:
[----:B------:R-:W-:Y:S05]  /*5120*/  BSYNC B1 ;  /* 0x0000000000017941 */ /* 0x000fea0003800000 */
.L_x_158:
        /* <DEDUP_REMOVED lines=10> */
.L_x_161:
[----:B------:R-:W-:Y:S05]  /*51d0*/  BSYNC B1 ;  /* 0x0000000000017941 */ /* 0x000fea0003800000 */
.L_x_160:
        /* <DEDUP_REMOVED lines=9> */
.L_x_163:
[----:B------:R-:W-:Y:S05]  /*5270*/  BSYNC B1 ;  /* 0x0000000000017941 */ /* 0x000fea0003800000 */
.L_x_162:
        /* <DEDUP_REMOVED lines=9> */
.L_x_165:
[----:B------:R-:W-:Y:S05]  /*5310*/  BSYNC B1 ;  /* 0x0000000000017941 */ /* 0x000fea0003800000 */
.L_x_164:
        /* <DEDUP_REMOVED lines=10> */
.L_x_167:
[----:B------:R-:W-:Y:S05]  /*53c0*/  BSYNC B1 ;  /* 0x0000000000017941 */ /* 0x000fea0003800000 */
.L_x_166:
        /* <DEDUP_REMOVED lines=10> */
.L_x_169:
[----:B------:R-:W-:Y:S05]  /*5470*/  BSYNC B1 ;  /* 0x0000000000017941 */ /* 0x000fea0003800000 */
.L_x_168:
        /* <DEDUP_REMOVED lines=9> */
.L_x_171:
[----:B------:R-:W-:Y:S05]  /*5510*/  BSYNC B1 ;  /* 0x0000000000017941 */ /* 0x000fea0003800000 */
.L_x_170:
        /* <DEDUP_REMOVED lines=9> */
.L_x_173:
[----:B------:R-:W-:Y:S05]  /*55b0*/  BSYNC B1 ;  /* 0x0000000000017941 */ /* 0x000fea0003800000 */
.L_x_172:
        /* <DEDUP_REMOVED lines=10> */
.L_x_175:
[----:B------:R-:W-:Y:S05]  /*5660*/  BSYNC B1 ;  /* 0x0000000000017941 */ /* 0x000fea0003800000 */
.L_x_174:
        /* <DEDUP_REMOVED lines=10> */
.L_x_177:
[----:B------:R-:W-:Y:S05]  /*5710*/  BSYNC B1 ;  /* 0x0000000000017941 */ /* 0x000fea0003800000 */
.L_x_176:
        /* <DEDUP_REMOVED lines=9> */
.L_x_179:
[----:B------:R-:W-:Y:S05]  /*57b0*/  BSYNC B1 ;  /* 0x0000000000017941 */ /* 0x000fea0003800000 */
.L_x_178:
        /* <DEDUP_REMOVED lines=9> */
.L_x_181:
[----:B------:R-:W-:Y:S05]  /*5850*/  BSYNC B1 ;  /* 0x0000000000017941 */ /* 0x000fea0003800000 */
.L_x_180:
        /* <DEDUP_REMOVED lines=10> */
.L_x_183:
[----:B------:R-:W-:Y:S05]  /*5900*/  BSYNC B1 ;  /* 0x0000000000017941 */ /* 0x000fea0003800000 */
.L_x_182:
        /* <DEDUP_REMOVED lines=10> */
.L_x_185:
[----:B------:R-:W-:Y:S05]  /*59b0*/  BSYNC B1 ;  /* 0x0000000000017941 */ /* 0x000fea0003800000 */
.L_x_184:
        /* <DEDUP_REMOVED lines=9> */
.L_x_187:
[----:B------:R-:W-:Y:S05]  /*5a50*/  BSYNC B1 ;  /* 0x0000000000017941 */ /* 0x000fea0003800000 */
.L_x_186:
        /* <DEDUP_REMOVED lines=9> */
.L_x_189:
[----:B------:R-:W-:Y:S05]  /*5af0*/  BSYNC B1 ;  /* 0x0000000000017941 */ /* 0x000fea0003800000 */
.L_x_188:
        /* <DEDUP_REMOVED lines=10> */
.L_x_191:
[----:B------:R-:W-:Y:S05]  /*5ba0*/  BSYNC B1 ;  /* 0x0000000000017941 */ /* 0x000fea0003800000 */
.L_x_190:
        /* <DEDUP_REMOVED lines=10> */
.L_x_193:
[----:B------:R-:W-:Y:S05]  /*5c50*/  BSYNC B1 ;  /* 0x0000000000017941 */ /* 0x000fea0003800000 */
.L_x_192:
        /* <DEDUP_REMOVED lines=9> */
.L_x_195:
[----:B------:R-:W-:Y:S05]  /*5cf0*/  BSYNC B1 ;  /* 0x0000000000017941 */ /* 0x000fea0003800000 */
.L_x_194:
        /* <DEDUP_REMOVED lines=9> */
.L_x_197:
[----:B------:R-:W-:Y:S05]  /*5d90*/  BSYNC B1 ;  /* 0x0000000000017941 */ /* 0x000fea0003800000 */
.L_x_196:
        /* <DEDUP_REMOVED lines=10> */
.L_x_199:
[----:B------:R-:W-:Y:S05]  /*5e40*/  BSYNC B1 ;  /* 0x0000000000017941 */ /* 0x000fea0003800000 */
.L_x_198:
        /* <DEDUP_REMOVED lines=10> */
.L_x_201:
[----:B------:R-:W-:Y:S05]  /*5ef0*/  BSYNC B1 ;  /* 0x0000000000017941 */ /* 0x000fea0003800000 */
.L_x_200:
        /* <DEDUP_REMOVED lines=9> */
.L_x_203:
[----:B------:R-:W-:Y:S05]  /*5f90*/  BSYNC B1 ;  /* 0x0000000000017941 */ /* 0x000fea0003800000 */
.L_x_202:
        /* <DEDUP_REMOVED lines=9> */
.L_x_205:
[----:B------:R-:W-:Y:S05]  /*6030*/  BSYNC B1 ;  /* 0x0000000000017941 */ /* 0x000fea0003800000 */
.L_x_204:
        /* <DEDUP_REMOVED lines=10> */
.L_x_207:
[----:B------:R-:W-:Y:S05]  /*60e0*/  BSYNC B1 ;  /* 0x0000000000017941 */ /* 0x000fea0003800000 */
.L_x_206:
        /* <DEDUP_REMOVED lines=10> */
.L_x_209:
[----:B------:R-:W-:Y:S05]  /*6190*/  BSYNC B1 ;  /* 0x0000000000017941 */ /* 0x000fea0003800000 */
.L_x_208:
        /* <DEDUP_REMOVED lines=9> */
.L_x_211:
[----:B------:R-:W-:Y:S05]  /*6230*/  BSYNC B1 ;  /* 0x0000000000017941 */ /* 0x000fea0003800000 */
.L_x_210:
        /* <DEDUP_REMOVED lines=9> */
.L_x_213:
[----:B------:R-:W-:Y:S05]  /*62d0*/  BSYNC B1 ;  /* 0x0000000000017941 */ /* 0x000fea0003800000 */
.L_x_212:
        /* <DEDUP_REMOVED lines=10> */
.L_x_215:
[----:B------:R-:W-:Y:S05]  /*6380*/  BSYNC B1 ;  /* 0x0000000000017941 */ /* 0x000fea0003800000 */
.L_x_214:
        /* <DEDUP_REMOVED lines=10> */
.L_x_217:
[----:B------:R-:W-:Y:S05]  /*6430*/  BSYNC B1 ;  /* 0x0000000000017941 */ /* 0x000fea0003800000 */
.L_x_216:
        /* <DEDUP_REMOVED lines=9> */
.L_x_219:
[----:B------:R-:W-:Y:S05]  /*64d0*/  BSYNC B1 ;  /* 0x0000000000017941 */ /* 0x000fea0003800000 */
.L_x_218:
        /* <DEDUP_REMOVED lines=9> */
.L_x_221:
[----:B------:R-:W-:Y:S05]  /*6570*/  BSYNC B1 ;  /* 0x0000000000017941 */ /* 0x000fea0003800000 */
.L_x_220:
        /* <DEDUP_REMOVED lines=10> */
.L_x_223:
[----:B------:R-:W-:Y:S05]  /*6620*/  BSYNC B1 ;  /* 0x0000000000017941 */ /* 0x000fea0003800000 */
.L_x_222:
        /* <DEDUP_REMOVED lines=10> */
.L_x_225:
[----:B------:R-:W-:Y:S05]  /*66d0*/  BSYNC B1 ;  /* 0x0000000000017941 */ /* 0x000fea0003800000 */
.L_x_224:
        /* <DEDUP_REMOVED lines=9> */
.L_x_227:
[----:B------:R-:W-:Y:S05]  /*6770*/  BSYNC B1 ;  /* 0x0000000000017941 */ /* 0x000fea0003800000 */
.L_x_226:
        /* <DEDUP_REMOVED lines=9> */
.L_x_229:
[----:B------:R-:W-:Y:S05]  /*6810*/  BSYNC B1 ;  /* 0x0000000000017941 */ /* 0x000fea0003800000 */
.L_x_228:
        /* <DEDUP_REMOVED lines=10> */
.L_x_231:
[----:B------:R-:W-:Y:S05]  /*68c0*/  BSYNC B1 ;  /* 0x0000000000017941 */ /* 0x000fea0003800000 */
.L_x_230:
        /* <DEDUP_REMOVED lines=10> */
.L_x_233:
[----:B------:R-:W-:Y:S05]  /*6970*/  BSYNC B1 ;  /* 0x0000000000017941 */ /* 0x000fea0003800000 */
.L_x_232:
        /* <DEDUP_REMOVED lines=9> */
.L_x_235:
[----:B------:R-:W-:Y:S05]  /*6a10*/  BSYNC B1 ;  /* 0x0000000000017941 */ /* 0x000fea0003800000 */
.L_x_234:
        /* <DEDUP_REMOVED lines=9> */
.L_x_237:
[----:B------:R-:W-:Y:S05]  /*6ab0*/  BSYNC B1 ;  /* 0x0000000000017941 */ /* 0x000fea0003800000 */
.L_x_236:
        /* <DEDUP_REMOVED lines=10> */
.L_x_239:
[----:B------:R-:W-:Y:S05]  /*6b60*/  BSYNC B1 ;  /* 0x0000000000017941 */ /* 0x000fea0003800000 */
.L_x_238:
        /* <DEDUP_REMOVED lines=10> */
.L_x_241:
[----:B------:R-:W-:Y:S05]  /*6c10*/  BSYNC B1 ;  /* 0x0000000000017941 */ /* 0x000fea0003800000 */
.L_x_240:
        /* <DEDUP_REMOVED lines=9> */
.L_x_243:
[----:B------:R-:W-:Y:S05]  /*6cb0*/  BSYNC B1 ;  /* 0x0000000000017941 */ /* 0x000fea0003800000 */
.L_x_242:
        /* <DEDUP_REMOVED lines=9> */
.L_x_245:
[----:B------:R-:W-:Y:S05]  /*6d50*/  BSYNC B1 ;  /* 0x0000000000017941 */ /* 0x000fea0003800000 */
.L_x_244:
        /* <DEDUP_REMOVED lines=10> */
.L_x_247:
[----:B------:R-:W-:Y:S05]  /*6e00*/  BSYNC B1 ;  /* 0x0000000000017941 */ /* 0x000fea0003800000 */
.L_x_246:
        /* <DEDUP_REMOVED lines=10> */
.L_x_249:
[----:B------:R-:W-:Y:S05]  /*6eb0*/  BSYNC B1 ;  /* 0x0000000000017941 */ /* 0x000fea0003800000 */
.L_x_248:
        /* <DEDUP_REMOVED lines=9> */
.L_x_251:
[----:B------:R-:W-:Y:S05]  /*6f50*/  BSYNC B1 ;  /* 0x0000000000017941 */ /* 0x000fea0003800000 */
.L_x_250:
        /* <DEDUP_REMOVED lines=9> */
.L_x_253:
[----:B------:R-:W-:Y:S05]  /*6ff0*/  BSYNC B1 ;  /* 0x0000000000017941 */ /* 0x000fea0003800000 */
.L_x_252:
        /* <DEDUP_REMOVED lines=10> */
.L_x_255:
[----:B------:R-:W-:Y:S05]  /*70a0*/  BSYNC B1 ;  /* 0x0000000000017941 */ /* 0x000fea0003800000 */
.L_x_254:
        /* <DEDUP_REMOVED lines=10> */
.L_x_257:
[----:B------:R-:W-:Y:S05]  /*7150*/  BSYNC B1 ;  /* 0x0000000000017941 */ /* 0x000fea0003800000 */
.L_x_256:
        /* <DEDUP_REMOVED lines=9> */
.L_x_259:
[----:B------:R-:W-:Y:S05]  /*71f0*/  BSYNC B1 ;  /* 0x0000000000017941 */ /* 0x000fea0003800000 */
.L_x_258:
        /* <DEDUP_REMOVED lines=9> */
.L_x_261:
[----:B------:R-:W-:Y:S05]  /*7290*/  BSYNC B1 ;  /* 0x0000000000017941 */ /* 0x000fea0003800000 */
.L_x_260:
        /* <DEDUP_REMOVED lines=10> */
.L_x_263:
[----:B------:R-:W-:Y:S05]  /*7340*/  BSYNC B1 ;  /* 0x0000000000017941 */ /* 0x000fea0003800000 */
.L_x_262:
        /* <DEDUP_REMOVED lines=10> */
.L_x_265:
[----:B------:R-:W-:Y:S05]  /*73f0*/  BSYNC B1 ;  /* 0x0000000000017941 */ /* 0x000fea0003800000 */
.L_x_264:
        /* <DEDUP_REMOVED lines=9> */
.L_x_267:
[----:B------:R-:W-:Y:S05]  /*7490*/  BSYNC B1 ;  /* 0x0000000000017941 */ /* 0x000fea0003800000 */
.L_x_266:
        /* <DEDUP_REMOVED lines=9> */
.L_x_269:
[----:B------:R-:W-:Y:S05]  /*7530*/  BSYNC B1 ;  /* 0x0000000000017941 */ /* 0x000fea0003800000 */
.L_x_268:
        /* <DEDUP_REMOVED lines=10> */
.L_x_271:
[----:B------:R-:W-:Y:S05]  /*75e0*/  BSYNC B1 ;  /* 0x0000000000017941 */ /* 0x000fea0003800000 */
.L_x_270:
        /* <DEDUP_REMOVED lines=10> */
.L_x_273:
[----:B------:R-:W-:Y:S05]  /*7690*/  BSYNC B1 ;  /* 0x0000000000017941 */ /* 0x000fea0003800000 */
.L_x_272:
        /* <DEDUP_REMOVED lines=9> */
.L_x_275:
[----:B------:R-:W-:Y:S05]  /*7730*/  BSYNC B1 ;  /* 0x0000000000017941 */ /* 0x000fea0003800000 */
.L_x_274:
        /* <DEDUP_REMOVED lines=9> */
.L_x_277:
[----:B------:R-:W-:Y:S05]  /*77d0*/  BSYNC B1 ;  /* 0x0000000000017941 */ /* 0x000fea0003800000 */
.L_x_276:
        /* <DEDUP_REMOVED lines=10> */
.L_x_279:
[----:B------:R-:W-:Y:S05]  /*7880*/  BSYNC B1 ;  /* 0x0000000000017941 */ /* 0x000fea0003800000 */
.L_x_278:
        /* <DEDUP_REMOVED lines=10> */
.L_x_281:
[----:B------:R-:W-:Y:S05]  /*7930*/  BSYNC B1 ;  /* 0x0000000000017941 */ /* 0x000fea0003800000 */
.L_x_280:
[----:B01--45:R-:W-:Y:S01]  /*7940*/  HADD2.F32 R6, -RZ, R152.H0_H0 ;  /* 0x20000098ff067230 */ /* 0x033fe20000004100 */
        /* <DEDUP_REMOVED lines=8> */
.L_x_283:
[----:B------:R-:W-:Y:S05]  /*79d0*/  BSYNC B1 ;  /* 0x0000000000017941 */ /* 0x000fea0003800000 */
.L_x_282:
[----:B0-2--5:R-:W-:Y:S01]  /*79e0*/  HADD2.F32 R4, -RZ, R152.H0_H0 ;  /* 0x20000098ff047230 */ /* 0x025fe20000004100 */
[----:B------:R-:W-:Y:S01]  /*79f0*/  ISETP.GT.AND P1, PT, R0, 0x8, P1 ;  /* 0x000000080000780c */ /* 0x000fe20000f24270 */
[----:B------:R-:W-:Y:S01]  /*7a00*/  @P0 IMAD.MOV.U32 R5, RZ, RZ, R11 ;  /* 0x000000ffff050224 */ /* 0x000fe200078e000b */
[----:B------:R-:W-:Y:S02]  /*7a10*/  BSSY B1, `(.L_x_284) ;  /* 0x0000008000017945 */ /* 0x000fe40003800000 */
[----:B------:R-:W-:Y:S01]  /*7a20*/  FMUL R3, R4, R155 ;  /* 0x0000009b04037220 */ /* 0x000fe20000400000 */
[----:B------:R-:W-:-:S03]  /*7a30*/  @P0 IMAD.MOV.U32 R4, RZ, RZ, R10 ;  /* 0x000000ffff040224 */ /* 0x000fc600078e000a */
[----:B------:R-:W-:-:S05]  /*7a40*/  FFMA R3, R150, R154, R3 ;  /* 0x0000009a96037223 */ /* 0x000fca0000000003 */
[----:B------:R-:W-:-:S05]  /*7a50*/  F2FP.F16.F32.PACK_AB R3, RZ, R3 ;  /* 0x00000003ff03723e */ /* 0x000fca00000000ff */
[----:B------:R0:W-:Y:S01]  /*7a60*/  @P0 STG.E.U16 desc[UR36][R4.64+0x1f0], R3 ;  /* 0x0001f00304000986 */ /* 0x0001e2000c101524 */
[----:B------:R-:W-:Y:S05]  /*7a70*/  @!P1 BRA `(.L_x_285) ;  /* 0x0000000000049947 */ /* 0x000fea0003800000 */
[----:B------:R2:W5:Y:S02]  /*7a80*/  LDG.E.LTC128B.U16 R152, desc[UR36][R8.64+0x1f2] ;  /* 0x0001f22408987981 */ /* 0x000564000c1e1520 */
.L_x_285:
[----:B------:R-:W-:Y:S05]  /*7a90*/  BSYNC B1 ;  /* 0x0000000000017941 */ /* 0x000fea0003800000 */
.L_x_284:
[----:B------:R-:W-:Y:S05]  /*7aa0*/  @!P1 BRA `(.L_x_286) ;  /* 0x0000002400309947 */ /* 0x000fea0003800000 */
[----:B-----5:R-:W-:-:S05]  /*7ab0*/  HADD2.F32 R152, -RZ, R152.H0_H0 ;  /* 0x20000098ff987230 */ /* 0x020fca0000004100 */
[----:B------:R-:W-:-:S04]  /*7ac0*/  FMUL R152, R152, R155 ;  /* 0x0000009b98987220 */ /* 0x000fc80000400000 */
[----:B------:R-:W-:-:S05]  /*7ad0*/  FFMA R152, R151, R154, R152 ;  /* 0x0000009a97987223 */ /* 0x000fca0000000098 */
[----:B------:R-:W-:-:S05]  /*7ae0*/  F2FP.F16.F32.PACK_AB R152, RZ, R152 ;  /* 0x00000098ff98723e */ /* 0x000fca00000000ff */
[----:B------:R4:W-:Y:S01]  /*7af0*/  STG.E.U16 desc[UR36][R10.64+0x1f2], R152 ;  /* 0x0001f2980a007986 */ /* 0x0009e2000c101524 */
[----:B------:R-:W-:Y:S05]  /*7b00*/  BRA `(.L_x_286) ;  /* 0x0000002400187947 */ /* 0x000fea0003800000 */
.L_x_33:
[----:B------:R-:W-:Y:S01]  /*7b10*/  ISETP.GT.AND P2, PT, R3, 0x1, PT ;  /* 0x000000010300780c */ /* 0x000fe20003f44270 */
[----:B------:R-:W-:Y:S01]  /*7b20*/  ULDC.64 UR4, c[0x0][0x5c0] ;  /* 0x0001700000047ab9 */ /* 0x000fe20000000a00 */
[-C--:B------:R-:W-:Y:S01]  /*7b30*/  FMUL R24, R24, R154.reuse ;  /* 0x0000009a18187220 */ /* 0x080fe20000400000 */
[-C--:B------:R-:W-:Y:S01]  /*7b40*/  FMUL R25, R25, R154.reuse ;  /* 0x0000009a19197220 */ /* 0x080fe20000400000 */
[----:B------:R-:W-:Y:S01]  /*7b50*/  ISETP.GT.AND P1, PT, R0, RZ, P2 ;  /* 0x000000ff0000720c */ /* 0x000fe20001724270 */
[-C--:B------:R-:W-:Y:S01]  /*7b60*/  FMUL R26, R26, R154.reuse ;  /* 0x0000009a1a1a7220 */ /* 0x080fe20000400000 */
[----:B------:R-:W-:Y:S01]  /*7b70*/  LEA R4, P4, R160, UR4, 0x1 ;  /* 0x00000004a0047c11 */ /* 0x000fe2000f8808ff */
[----:B------:R-:W-:Y:S01]  /*7b80*/  FMUL R27, R27, R154 ;  /* 0x0000009a1b1b7220 */ /* 0x000fe20000400000 */
[----:B------:R-:W-:Y:S01]  /*7b90*/  F2FP.F16.F32.PACK_AB R24, RZ, R24 ;  /* 0x00000018ff18723e */ /* 0x000fe200000000ff */
[-C--:B------:R-:W-:Y:S01]  /*7ba0*/  FMUL R28, R28, R154.reuse ;  /* 0x0000009a1c1c7220 */ /* 0x080fe20000400000 */
[----:B------:R-:W-:Y:S01]  /*7bb0*/  LEA.HI.X R5, R160, UR5, R171, 0x1, P4 ;  /* 0x00000005a0057c11 */ /* 0x000fe2000a0f0cab */
[-C--:B------:R-:W-:Y:S01]  /*7bc0*/  FMUL R29, R29, R154.reuse ;  /* 0x0000009a1d1d7220 */ /* 0x080fe20000400000 */
[----:B------:R-:W-:Y:S01]  /*7bd0*/  F2FP.F16.F32.PACK_AB R25, RZ, R25 ;  /* 0x00000019ff19723e */ /* 0x000fe200000000ff */
[-C--:B------:R-:W-:Y:S01]  /*7be0*/  FMUL R30, R30, R154.reuse ;  /* 0x0000009a1e1e7220 */ /* 0x080fe20000400000 */
[----:B------:R-:W-:Y:S01]  /*7bf0*/  ISETP.GT.AND P2, PT, R0, 0x8, P2 ;  /* 0x000000080000780c */ /* 0x000fe20001744270 */
[----:B------:R-:W-:Y:S01]  /*7c00*/  @P3 STG.E.U16 desc[UR36][R4.64], R24 ;  /* 0x0000001804003986 */ /* 0x000fe2000c101524 */
[C---:B------:R-:W-:Y:S01]  /*7c10*/  SHF.L.U64.HI R11, R10.reuse, 0x4, R11 ;  /* 0x000000040a0b7819 */ /* 0x040fe2000001020b */
[----:B------:R-:W-:Y:S01]  /*7c20*/  FMUL R31, R31, R154 ;  /* 0x0000009a1f1f7220 */ /* 0x000fe20000400000 */
[----:B------:R-:W-:Y:S01]  /*7c30*/  LEA R6, P3, R10, R4, 0x4 ;  /* 0x000000040a067211 */ /* 0x000fe200078620ff */
[----:B------:R-:W-:Y:S01]  /*7c40*/  @P1 STG.E.U16 desc[UR36][R4.64+0x2], R25 ;  /* 0x0000021904001986 */ /* 0x000fe2000c101524 */
[----:B------:R-:W-:Y:S01]  /*7c50*/  ISETP.GT.AND P1, PT, R0, 0x8, P0 ;  /* 0x000000080000780c */ /* 0x000fe20000724270 */
[----:B------:R-:W-:Y:S01]  /*7c60*/  FMUL R32, R32, R154 ;  /* 0x0000009a20207220 */ /* 0x000fe20000400000 */
[----:B------:R-:W-:Y:S01]  /*7c70*/  F2FP.F16.F32.PACK_AB R26, RZ, R26 ;  /* 0x0000001aff1a723e */ /* 0x000fe200000000ff */
[----:B------:R-:W-:Y:S01]  /*7c80*/  IMAD.X R7, R11, 0x1, R5, P3 ;  /* 0x000000010b077824 */ /* 0x000fe200018e0605 */
[----:B------:R-:W-:Y:S01]  /*7c90*/  F2FP.F16.F32.PACK_AB R27, RZ, R27 ;  /* 0x0000001bff1b723e */ /* 0x000fe200000000ff */
[-C--:B------:R-:W-:Y:S01]  /*7ca0*/  FMUL R33, R33, R154.reuse ;  /* 0x0000009a21217220 */ /* 0x080fe20000400000 */
[----:B------:R-:W-:Y:S01]  /*7cb0*/  ISETP.GT.AND P0, PT, R3, 0x8, PT ;  /* 0x000000080300780c */ /* 0x000fe20003f04270 */
[----:B------:R-:W-:Y:S01]  /*7cc0*/  FMUL R34, R34, R154 ;  /* 0x0000009a22227220 */ /* 0x000fe20000400000 */
[----:B------:R-:W-:Y:S01]  /*7cd0*/  F2FP.F16.F32.PACK_AB R28, RZ, R28 ;  /* 0x0000001cff1c723e */ /* 0x000fe200000000ff */
[-C--:B------:R-:W-:Y:S01]  /*7ce0*/  FMUL R35, R35, R154.reuse ;  /* 0x0000009a23237220 */ /* 0x080fe20000400000 */
[----:B------:R-:W-:Y:S01]  /*7cf0*/  ISETP.GT.AND P4, PT, R0, RZ, P0 ;  /* 0x000000ff0000720c */ /* 0x000fe20000784270 */
[-C--:B------:R-:W-:Y:S01]  /*7d00*/  FMUL R36, R36, R154.reuse ;  /* 0x0000009a24247220 */ /* 0x080fe20000400000 */
[----:B------:R-:W-:Y:S01]  /*7d10*/  F2FP.F16.F32.PACK_AB R29, RZ, R29 ;  /* 0x0000001dff1d723e */ /* 0x000fe200000000ff */
[----:B------:R-:W-:Y:S01]  /*7d20*/  @P1 STG.E.U16 desc[UR36][R6.64], R26 ;  /* 0x0000001a06001986 */ /* 0x000fe2000c101524 */
[----:B------:R-:W-:Y:S01]  /*7d30*/  ISETP.GT.AND P1, PT, R0, 0x8, P0 ;  /* 0x000000080000780c */ /* 0x000fe20000724270 */
[----:B------:R-:W-:Y:S01]  /*7d40*/  FMUL R37, R37, R154 ;  /* 0x0000009a25257220 */ /* 0x000fe20000400000 */
[----:B------:R-:W-:Y:S01]  /*7d50*/  F2FP.F16.F32.PACK_AB R30, RZ, R30 ;  /* 0x0000001eff1e723e */ /* 0x000fe200000000ff */
[----:B------:R-:W-:Y:S01]  /*7d60*/  @P2 STG.E.U16 desc[UR36][R6.64+0x2], R27 ;  /* 0x0000021b06002986 */ /* 0x000fe2000c101524 */
[----:B------:R-:W-:Y:S01]  /*7d70*/  ISETP.GT.AND P2, PT, R3, 0x9, PT ;  /* 0x000000090300780c */ /* 0x000fe20003f44270 */
[-C--:B------:R-:W-:Y:S01]  /*7d80*/  FMUL R38, R38, R154.reuse ;  /* 0x0000009a26267220 */ /* 0x080fe20000400000 */
[----:B------:R-:W-:Y:S01]  /*7d90*/  F2FP.F16.F32.PACK_AB R31, RZ, R31 ;  /* 0x0000001fff1f723e */ /* 0x000fe200000000ff */
[-C--:B------:R-:W-:Y:S01]  /*7da0*/  FMUL R39, R39, R154.reuse ;  /* 0x0000009a27277220 */ /* 0x080fe20000400000 */
[C---:B------:R-:W-:Y:S01]  /*7db0*/  ISETP.GT.AND P3, PT, R0.reuse, RZ, P2 ;  /* 0x000000ff0000720c */ /* 0x040fe20001764270 */
[----:B------:R-:W-:Y:S01]  /*7dc0*/  @P4 STG.E.U16 desc[UR36][R4.64+0x10], R28 ;  /* 0x0000101c04004986 */ /* 0x000fe2000c101524 */
[----:B------:R-:W-:Y:S01]  /*7dd0*/  ISETP.GT.AND P2, PT, R0, 0x8, P2 ;  /* 0x000000080000780c */ /* 0x000fe20001744270 */
        /* <DEDUP_REMOVED lines=8> */
[----:B------:R-:W-:Y:S01]  /*7e60*/  FMUL R44, R44, R154 ;  /* 0x0000009a2c2c7220 */ /* 0x000fe20000400000 */
[----:B------:R-:W-:Y:S01]  /*7e70*/  F2FP.F16.F32.PACK_AB R34, RZ, R34 ;  /* 0x00000022ff22723e */ /* 0x000fe200000000ff */
[----:B------:R-:W-:Y:S01]  /*7e80*/  @P3 STG.E.U16 desc[UR36][R4.64+0x12], R29 ;  /* 0x0000121d04003986 */ /* 0x000fe2000c101524 */
[----:B------:R-:W-:Y:S01]  /*7e90*/  ISETP.GT.AND P3, PT, R3, 0x11, PT ;  /* 0x000000110300780c */ /* 0x000fe20003f64270 */
[-C--:B------:R-:W-:Y:S01]  /*7ea0*/  FMUL R45, R45, R154.reuse ;  /* 0x0000009a2d2d7220 */ /* 0x080fe20000400000 */
[----:B------:R-:W-:Y:S01]  /*7eb0*/  F2FP.F16.F32.PACK_AB R35, RZ, R35 ;  /* 0x00000023ff23723e */ /* 0x000fe200000000ff */
[----:B------:R-:W-:Y:S01]  /*7ec0*/  @P1 STG.E.U16 desc[UR36][R6.64+0x10], R30 ;  /* 0x0000101e06001986 */ /* 0x000fe2000c101524 */
[----:B------:R-:W-:Y:S01]  /*7ed0*/  ISETP.GT.AND P1, PT, R0, 0x8, P0 ;  /* 0x000000080000780c */ /* 0x000fe20000724270 */
[-C--:B------:R-:W-:Y:S01]  /*7ee0*/  FMUL R46, R46, R154.reuse ;  /* 0x0000009a2e2e7220 */ /* 0x080fe20000400000 */
[----:B------:R-:W-:Y:S01]  /*7ef0*/  ISETP.GT.AND P0, PT, R3, 0x18, PT ;  /* 0x000000180300780c */ /* 0x000fe20003f04270 */
[----:B------:R-:W-:Y:S01]  /*7f00*/  @P2 STG.E.U16 desc[UR36][R6.64+0x12], R31 ;  /* 0x0000121f06002986 */ /* 0x000fe2000c101524 */
[C---:B------:R-:W-:Y:S01]  /*7f10*/  ISETP.GT.AND P2, PT, R0.reuse, RZ, P3 ;  /* 0x000000ff0000720c */ /* 0x040fe20001f44270 */
[-C--:B------:R-:W-:Y:S01]  /*7f20*/  FMUL R47, R47, R154.reuse ;  /* 0x0000009a2f2f7220 */ /* 0x080fe20000400000 */
[C---:B------:R-:W-:Y:S01]  /*7f30*/  ISETP.GT.AND P3, PT, R0.reuse, 0x8, P3 ;  /* 0x000000080000780c */ /* 0x040fe20001f64270 */
[----:B------:R-:W-:Y:S01]  /*7f40*/  @P4 STG.E.U16 desc[UR36][R4.64+0x20], R32 ;  /* 0x0000202004004986 */ /* 0x000fe2000c101524 */
[----:B------:R-:W-:Y:S01]  /*7f50*/  ISETP.GT.AND P4, PT, R0, RZ, P0 ;  /* 0x000000ff0000720c */ /* 0x000fe20000784270 */
[----:B------:R-:W-:Y:S01]  /*7f60*/  FMUL R48, R48, R154 ;  /* 0x0000009a30307220 */ /* 0x000fe20000400000 */
[----:B------:R-:W-:Y:S01]  /*7f70*/  F2FP.F16.F32.PACK_AB R36, RZ, R36 ;  /* 0x00000024ff24723e */ /* 0x000fe200000000ff */
[-C--:B------:R-:W-:Y:S01]  /*7f80*/  FMUL R49, R49, R154.reuse ;  /* 0x0000009a31317220 */ /* 0x080fe20000400000 */
[----:B------:R-:W-:Y:S01]  /*7f90*/  F2FP.F16.F32.PACK_AB R37, RZ, R37 ;  /* 0x00000025ff25723e */ /* 0x000fe200000000ff */
[----:B------:R-:W-:Y:S01]  /*7fa0*/  FMUL R50, R50, R154 ;  /* 0x0000009a32327220 */ /* 0x000fe20000400000 */
[----:B------:R-:W-:Y:S01]  /*7fb0*/  F2FP.F16.F32.PACK_AB R38, RZ, R38 ;  /* 0x00000026ff26723e */ /* 0x000fe200000000ff */
[----:B------:R-:W-:Y:S01]  /*7fc0*/  FMUL R51, R51, R154 ;  /* 0x0000009a33337220 */ /* 0x000fe20000400000 */
[----:B------:R-:W-:Y:S01]  /*7fd0*/  F2FP.F16.F32.PACK_AB R39, RZ, R39 ;  /* 0x00000027ff27723e */ /* 0x000fe200000000ff */
[----:B------:R-:W-:Y:S01]  /*7fe0*/  @P2 STG.E.U16 desc[UR36][R4.64+0x22], R33 ;  /* 0x0000222104002986 */ /* 0x000fe2000c101524 */
[----:B------:R-:W-:Y:S01]  /*7ff0*/  F2FP.F16.F32.PACK_AB R40, RZ, R40 ;  /* 0x00000028ff28723e */ /* 0x000fe200000000ff */
[-C--:B------:R-:W-:Y:S01]  /*8000*/  FMUL R52, R52, R154.reuse ;  /* 0x0000009a34347220 */ /* 0x080fe20000400000 */
[----:B------:R-:W-:Y:S01]  /*8010*/  F2FP.F16.F32.PACK_AB R41, RZ, R41 ;  /* 0x00000029ff29723e */ /* 0x000fe200000000ff */
[----:B------:R-:W-:Y:S01]  /*8020*/  @P1 STG.E.U16 desc[UR36][R6.64+0x20], R34 ;  /* 0x0000202206001986 */ /* 0x000fe2000c101524 */
[----:B------:R-:W-:Y:S01]  /*8030*/  ISETP.GT.AND P1, PT, R0, 0x8, P0 ;  /* 0x000000080000780c */ /* 0x000fe20000724270 */
[-C--:B------:R-:W-:Y:S01]  /*8040*/  FMUL R53, R53, R154.reuse ;  /* 0x0000009a35357220 */ /* 0x080fe20000400000 */
[C---:B------:R-:W-:Y:S01]  /*8050*/  ISETP.GT.AND P0, PT, R3.reuse, 0x20, PT ;  /* 0x000000200300780c */ /* 0x040fe20003f04270 */
[----:B------:R-:W-:Y:S01]  /*8060*/  @P3 STG.E.U16 desc[UR36][R6.64+0x22], R35 ;  /* 0x0000222306003986 */ /* 0x000fe2000c101524 */
[----:B------:R-:W-:Y:S01]  /*8070*/  ISETP.GT.AND P3, PT, R3, 0x19, PT ;  /* 0x000000190300780c */ /* 0x000fe20003f64270 */
[----:B------:R-:W-:Y:S01]  /*8080*/  FMUL R54, R54, R154 ;  /* 0x0000009a36367220 */ /* 0x000fe20000400000 */
[----:B------:R-:W-:Y:S01]  /*8090*/  F2FP.F16.F32.PACK_AB R42, RZ, R42 ;  /* 0x0000002aff2a723e */ /* 0x000fe200000000ff */
[----:B------:R-:W-:Y:S01]  /*80a0*/  @P4 STG.E.U16 desc[UR36][R4.64+0x30], R36 ;  /* 0x0000302404004986 */ /* 0x000fe2000c101524 */
[C---:B------:R-:W-:Y:S01]  /*80b0*/  ISETP.GT.AND P2, PT, R0.reuse, RZ, P3 ;  /* 0x000000ff0000720c */ /* 0x040fe20001f44270 */
[-C--:B------:R-:W-:Y:S01]  /*80c0*/  FMUL R55, R55, R154.reuse ;  /* 0x0000009a37377220 */ /* 0x080fe20000400000 */
[----:B------:R-:W-:Y:S01]  /*80d0*/  ISETP.GT.AND P3, PT, R0, 0x8, P3 ;  /* 0x000000080000780c */ /* 0x000fe20001f64270 */
[-C--:B------:R-:W-:Y:S01]  /*80e0*/  FMUL R56, R56, R154.reuse ;  /* 0x0000009a38387220 */ /* 0x080fe20000400000 */
[----:B------:R-:W-:Y:S01]  /*80f0*/  ISETP.GT.AND P4, PT, R0, RZ, P0 ;  /* 0x000000ff0000720c */ /* 0x000fe20000784270 */
[-C--:B------:R-:W-:Y:S01]  /*8100*/  FMUL R57, R57, R154.reuse ;  /* 0x0000009a39397220 */ /* 0x080fe20000400000 */
[----:B------:R-:W-:Y:S01]  /*8110*/  F2FP.F16.F32.PACK_AB R43, RZ, R43 ;  /* 0x0000002bff2b723e */ /* 0x000fe200000000ff */
[----:B------:R-:W-:Y:S01]  /*8120*/  FMUL R58, R58, R154 ;  /* 0x0000009a3a3a7220 */ /* 0x000fe20000400000 */
[----:B------:R-:W-:Y:S01]  /*8130*/  F2FP.F16.F32.PACK_AB R44, RZ, R44 ;  /* 0x0000002cff2c723e */ /* 0x000fe200000000ff */
[-C--:B------:R-:W-:Y:S01]  /*8140*/  FMUL R59, R59, R154.reuse ;  /* 0x0000009a3b3b7220 */ /* 0x080fe20000400000 */
[----:B------:R-:W-:Y:S01]  /*8150*/  F2FP.F16.F32.PACK_AB R45, RZ, R45 ;  /* 0x0000002dff2d723e */ /* 0x000fe200000000ff */
[----:B------:R-:W-:Y:S01]  /*8160*/  FMUL R60, R60, R154 ;  /* 0x0000009a3c3c7220 */ /* 0x000fe20000400000 */
[----:B------:R-:W-:Y:S01]  /*8170*/  F2FP.F16.F32.PACK_AB R46, RZ, R46 ;  /* 0x0000002eff2e723e */ /* 0x000fe200000000ff */
[----:B------:R-:W-:Y:S01]  /*8180*/  @P2 STG.E.U16 desc[UR36][R4.64+0x32], R37 ;  /* 0x0000322504002986 */ /* 0x000fe2000c101524 */
[----:B------:R-:W-:Y:S01]  /*8190*/  F2FP.F16.F32.PACK_AB R47, RZ, R47 ;  /* 0x0000002fff2f723e */ /* 0x000fe200000000ff */
[----:B------:R-:W-:Y:S01]  /*81a0*/  FMUL R61, R61, R154 ;  /* 0x0000009a3d3d7220 */ /* 0x000fe20000400000 */
[----:B------:R-:W-:Y:S01]  /*81b0*/  F2FP.F16.F32.PACK_AB R48, RZ, R48 ;  /* 0x00000030ff30723e */ /* 0x000fe200000000ff */
[----:B------:R-:W-:Y:S01]  /*81c0*/  @P1 STG.E.U16 desc[UR36][R6.64+0x30], R38 ;  /* 0x0000302606001986 */ /* 0x000fe2000c101524 */
[----:B------:R-:W-:Y:S01]  /*81d0*/  ISETP.GT.AND P1, PT, R0, 0x8, P0 ;  /* 0x000000080000780c */ /* 0x000fe20000724270 */
[-C--:B------:R-:W-:Y:S01]  /*81e0*/  FMUL R62, R62, R154.reuse ;  /* 0x0000009a3e3e7220 */ /* 0x080fe20000400000 */
[C---:B------:R-:W-:Y:S01]  /*81f0*/  ISETP.GT.AND P0, PT, R3.reuse, 0x28, PT ;  /* 0x000000280300780c */ /* 0x040fe20003f04270 */
[----:B------:R-:W-:Y:S01]  /*8200*/  @P3 STG.E.U16 desc[UR36][R6.64+0x32], R39 ;  /* 0x0000322706003986 */ /* 0x000fe2000c101524 */
[----:B------:R-:W-:Y:S01]  /*8210*/  ISETP.GT.AND P3, PT, R3, 0x21, PT ;  /* 0x000000210300780c */ /* 0x000fe20003f64270 */
[-C--:B------:R-:W-:Y:S01]  /*8220*/  FMUL R63, R63, R154.reuse ;  /* 0x0000009a3f3f7220 */ /* 0x080fe20000400000 */
[----:B------:R-:W-:Y:S01]  /*8230*/  F2FP.F16.F32.PACK_AB R49, RZ, R49 ;  /* 0x00000031ff31723e */ /* 0x000fe200000000ff */
[----:B------:R-:W-:Y:S01]  /*8240*/  @P4 STG.E.U16 desc[UR36][R4.64+0x40], R40 ;  /* 0x0000402804004986 */ /* 0x000fe2000c101524 */
[----:B------:R-:W-:Y:S01]  /*8250*/  ISETP.GT.AND P2, PT, R0, RZ, P3 ;  /* 0x000000ff0000720c */ /* 0x000fe20001f44270 */
[-C--:B------:R-:W-:Y:S01]  /*8260*/  FMUL R64, R64, R154.reuse ;  /* 0x0000009a40407220 */ /* 0x080fe20000400000 */
[C---:B------:R-:W-:Y:S01]  /*8270*/  ISETP.GT.AND P3, PT, R0.reuse, 0x8, P3 ;  /* 0x000000080000780c */ /* 0x040fe20001f64270 */
[-C--:B------:R-:W-:Y:S01]  /*8280*/  FMUL R65, R65, R154.reuse ;  /* 0x0000009a41417220 */ /* 0x080fe20000400000 */
        /* <DEDUP_REMOVED lines=248> */
[----:B------:R-:W-:-:S02]  /*9210*/  ISETP.GT.AND P1, PT, R0, 0x8, P0 ;  /* 0x000000080000780c */ /* 0x000fc40000724270 */
[C---:B------:R-:W-:Y:S01]  /*9220*/  ISETP.GT.AND P0, PT, R3.reuse, 0x78, PT ;  /* 0x000000780300780c */ /* 0x040fe20003f04270 */
[----:B------:R-:W-:Y:S01]  /*9230*/  @P3 STG.E.U16 desc[UR36][R6.64+0xd2], R79 ;  /* 0x0000d24f06003986 */ /* 0x000fe2000c101524 */
[----:B------:R-:W-:Y:S02]  /*9240*/  ISETP.GT.AND P3, PT, R3, 0x71, PT ;  /* 0x000000710300780c */ /* 0x000fe40003f64270 */
[----:B------:R-:W-:Y:S01]  /*9250*/  F2FP.F16.F32.PACK_AB R119, RZ, R119 ;  /* 0x00000077ff77723e */ /* 0x000fe200000000ff */
[----:B------:R-:W-:Y:S01]  /*9260*/  @P4 STG.E.U16 desc[UR36][R4.64+0xe0], R80 ;  /* 0x0000e05004004986 */ /* 0x000fe2000c101524 */
[C---:B------:R-:W-:Y:S02]  /*9270*/  ISETP.GT.AND P2, PT, R0.reuse, RZ, P3 ;  /* 0x000000ff0000720c */ /* 0x040fe40001f44270 */
[C---:B------:R-:W-:Y:S02]  /*9280*/  ISETP.GT.AND P3, PT, R0.reuse, 0x8, P3 ;  /* 0x000000080000780c */ /* 0x040fe40001f64270 */
[----:B------:R-:W-:-:S02]  /*9290*/  ISETP.GT.AND P4, PT, R0, RZ, P0 ;  /* 0x000000ff0000720c */ /* 0x000fc40000784270 */
[----:B------:R-:W-:Y:S02]  /*92a0*/  F2FP.F16.F32.PACK_AB R120, RZ, R120 ;  /* 0x00000078ff78723e */ /* 0x000fe400000000ff */
[----:B------:R-:W-:Y:S02]  /*92b0*/  F2FP.F16.F32.PACK_AB R121, RZ, R121 ;  /* 0x00000079ff79723e */ /* 0x000fe400000000ff */
[----:B------:R-:W-:Y:S02]  /*92c0*/  F2FP.F16.F32.PACK_AB R122, RZ, R122 ;  /* 0x0000007aff7a723e */ /* 0x000fe400000000ff */
[----:B------:R-:W-:Y:S01]  /*92d0*/  F2FP.F16.F32.PACK_AB R123, RZ, R123 ;  /* 0x0000007bff7b723e */ /* 0x000fe200000000ff */
[----:B------:R-:W-:Y:S01]  /*92e0*/  @P2 STG.E.U16 desc[UR36][R4.64+0xe2], R81 ;  /* 0x0000e25104002986 */ /* 0x000fe2000c101524 */
[----:B------:R-:W-:Y:S02]  /*92f0*/  F2FP.F16.F32.PACK_AB R124, RZ, R124 ;  /* 0x0000007cff7c723e */ /* 0x000fe400000000ff */
        /* <DEDUP_REMOVED lines=66> */
[----:B------:R-:W-:Y:S04]  /*9720*/  @P2 STG.E.U16 desc[UR36][R4.64+0x122], R97 ;  /* 0x0001226104002986 */ /* 0x000fe8000c101524 */
[----:B------:R-:W-:Y:S01]  /*9730*/  @P1 STG.E.U16 desc[UR36][R6.64+0x120], R98 ;  /* 0x0001206206001986 */ /* 0x000fe2000c101524 */
[----:B------:R-:W-:-:S02]  /*9740*/  ISETP.GT.AND P1, PT, R0, 0x8, P0 ;  /* 0x000000080000780c */ /* 0x000fc40000724270 */
[C---:B------:R-:W-:Y:S01]  /*9750*/  ISETP.GT.AND P0, PT, R3.reuse, 0xa0, PT ;  /* 0x000000a00300780c */ /* 0x040fe20003f04270 */
[----:B------:R-:W-:Y:S01]  /*9760*/  @P3 STG.E.U16 desc[UR36][R6.64+0x122], R99 ;  /* 0x0001226306003986 */ /* 0x000fe2000c101524 */
[----:B------:R-:W-:-:S03]  /*9770*/  ISETP.GT.AND P3, PT, R3, 0x99, PT ;  /* 0x000000990300780c */ /* 0x000fc60003f64270 */
[----:B------:R-:W-:Y:S01]  /*9780*/  @P4 STG.E.U16 desc[UR36][R4.64+0x130], R100 ;  /* 0x0001306404004986 */ /* 0x000fe2000c101524 */
[C---:B------:R-:W-:Y:S02]  /*9790*/  ISETP.GT.AND P2, PT, R0.reuse, RZ, P3 ;  /* 0x000000ff0000720c */ /* 0x040fe40001f44270 */
[C---:B------:R-:W-:Y:S02]  /*97a0*/  ISETP.GT.AND P3, PT, R0.reuse, 0x8, P3 ;  /* 0x000000080000780c */ /* 0x040fe40001f64270 */
[----:B------:R-:W-:-:S09]  /*97b0*/  ISETP.GT.AND P4, PT, R0, RZ, P0 ;  /* 0x000000ff0000720c */ /* 0x000fd20000784270 */
[----:B------:R-:W-:Y:S04]  /*97c0*/  @P2 STG.E.U16 desc[UR36][R4.64+0x132], R101 ;  /* 0x0001326504002986 */ /* 0x000fe8000c101524 */
[----:B------:R-:W-:Y:S01]  /*97d0*/  @P1 STG.E.U16 desc[UR36][R6.64+0x130], R102 ;  /* 0x0001306606001986 */ /* 0x000fe2000c101524 */
[----:B------:R-:W-:Y:S02]  /*97e0*/  ISETP.GT.AND P1, PT, R0, 0x8, P0 ;  /* 0x000000080000780c */ /* 0x000fe40000724270 */
        /* <DEDUP_REMOVED lines=76> */
[C---:B------:R-:W-:Y:S02]  /*9cb0*/  ISETP.GT.AND P3, PT, R0.reuse, RZ, P0 ;  /* 0x000000ff0000720c */ /* 0x040fe40000764270 */
[----:B------:R-:W-:-:S07]  /*9cc0*/  ISETP.GT.AND P0, PT, R0, 0x8, P0 ;  /* 0x000000080000780c */ /* 0x000fce0000704270 */
[----:B------:R-:W-:Y:S04]  /*9cd0*/  @P2 STG.E.U16 desc[UR36][R4.64+0x1b2], R133 ;  /* 0x0001b28504002986 */ /* 0x000fe8000c101524 */
[----:B------:R-:W-:Y:S01]  /*9ce0*/  @P1 STG.E.U16 desc[UR36][R6.64+0x1b0], R134 ;  /* 0x0001b08606001986 */ /* 0x000fe2000c101524 */
[----:B------:R-:W-:-:S03]  /*9cf0*/  ISETP.GT.AND P1, PT, R3, 0xe8, PT ;  /* 0x000000e80300780c */ /* 0x000fc60003f24270 */
        /* <DEDUP_REMOVED lines=11> */
[C---:B------:R-:W-:Y:S02]  /*9db0*/  ISETP.GT.AND P2, PT, R0.reuse, RZ, P0 ;  /* 0x000000ff0000720c */ /* 0x040fe40000744270 */
[----:B------:R-:W-:Y:S01]  /*9dc0*/  ISETP.GT.AND P0, PT, R0, 0x8, P0 ;  /* 0x000000080000780c */ /* 0x000fe20000704270 */
[----:B------:R-:W-:Y:S01]  /*9dd0*/  @P3 STG.E.U16 desc[UR36][R4.64+0x1d0], R140 ;  /* 0x0001d08c04003986 */ /* 0x000fe2000c101524 */
[----:B------:R-:W-:-:S04]  /*9de0*/  ISETP.GT.AND P3, PT, R3, 0xf0, PT ;  /* 0x000000f00300780c */ /* 0x000fc80003f64270 */
[C---:B------:R-:W-:Y:S02]  /*9df0*/  ISETP.GT.AND P4, PT, R0.reuse, RZ, P3 ;  /* 0x000000ff0000720c */ /* 0x040fe40001f84270 */
[----:B------:R-:W-:-:S03]  /*9e00*/  ISETP.GT.AND P3, PT, R0, 0x8, P3 ;  /* 0x000000080000780c */ /* 0x000fc60001f64270 */
[----:B------:R-:W-:Y:S01]  /*9e10*/  @P2 STG.E.U16 desc[UR36][R4.64+0x1d2], R141 ;  /* 0x0001d28d04002986 */ /* 0x000fe2000c101524 */
[----:B------:R-:W-:-:S03]  /*9e20*/  ISETP.GT.AND P2, PT, R3, 0xf8, PT ;  /* 0x000000f80300780c */ /* 0x000fc60003f44270 */
[----:B------:R-:W-:Y:S01]  /*9e30*/  @P1 STG.E.U16 desc[UR36][R6.64+0x1d0], R142 ;  /* 0x0001d08e06001986 */ /* 0x000fe2000c101524 */
[----:B------:R-:W-:-:S03]  /*9e40*/  ISETP.GT.AND P1, PT, R3, 0xf9, PT ;  /* 0x000000f90300780c */ /* 0x000fc60003f24270 */
[----:B------:R-:W-:Y:S01]  /*9e50*/  @P0 STG.E.U16 desc[UR36][R6.64+0x1d2], R143 ;  /* 0x0001d28f06000986 */ /* 0x000fe2000c101524 */
[----:B------:R-:W-:-:S03]  /*9e60*/  ISETP.GT.AND P0, PT, R3, 0xf1, PT ;  /* 0x000000f10300780c */ /* 0x000fc60003f04270 */
[----:B------:R-:W-:Y:S01]  /*9e70*/  @P4 STG.E.U16 desc[UR36][R4.64+0x1e0], R144 ;  /* 0x0001e09004004986 */ /* 0x000fe2000c101524 */
[C---:B------:R-:W-:Y:S02]  /*9e80*/  ISETP.GT.AND P4, PT, R0.reuse, RZ, P0 ;  /* 0x000000ff0000720c */ /* 0x040fe40000784270 */
[----:B------:R-:W-:-:S11]  /*9e90*/  ISETP.GT.AND P0, PT, R0, 0x8, P0 ;  /* 0x000000080000780c */ /* 0x000fd60000704270 */
[----:B------:R-:W-:Y:S01]  /*9ea0*/  @P4 STG.E.U16 desc[UR36][R4.64+0x1e2], R145 ;  /* 0x0001e29104004986 */ /* 0x000fe2000c101524 */
[C---:B------:R-:W-:Y:S02]  /*9eb0*/  ISETP.GT.AND P4, PT, R0.reuse, RZ, P2 ;  /* 0x000000ff0000720c */ /* 0x040fe40001784270 */
[C---:B------:R-:W-:Y:S01]  /*9ec0*/  ISETP.GT.AND P2, PT, R0.reuse, 0x8, P2 ;  /* 0x000000080000780c */ /* 0x040fe20001744270 */
[----:B------:R-:W-:Y:S01]  /*9ed0*/  @P3 STG.E.U16 desc[UR36][R6.64+0x1e0], R146 ;  /* 0x0001e09206003986 */ /* 0x000fe2000c101524 */
[C---:B------:R-:W-:Y:S02]  /*9ee0*/  ISETP.GT.AND P3, PT, R0.reuse, RZ, P1 ;  /* 0x000000ff0000720c */ /* 0x040fe40000f64270 */
[----:B------:R-:W-:Y:S01]  /*9ef0*/  ISETP.GT.AND P1, PT, R0, 0x8, P1 ;  /* 0x000000080000780c */ /* 0x000fe20000f24270 */
[----:B------:R-:W-:Y:S06]  /*9f00*/  @P0 STG.E.U16 desc[UR36][R6.64+0x1e2], R147 ;  /* 0x0001e29306000986 */ /* 0x000fec000c101524 */
[----:B------:R-:W-:Y:S04]  /*9f10*/  @P4 STG.E.U16 desc[UR36][R4.64+0x1f0], R148 ;  /* 0x0001f09404004986 */ /* 0x000fe8000c101524 */
[----:B------:R0:W-:Y:S02]  /*9f20*/  @P3 STG.E.U16 desc[UR36][R4.64+0x1f2], R149 ;  /* 0x0001f29504003986 */ /* 0x0001e4000c101524 */
[----:B0-----:R-:W-:-:S02]  /*9f30*/  @P2 IMAD.MOV.U32 R4, RZ, RZ, R6 ;  /* 0x000000ffff042224 */ /* 0x001fc400078e0006 */
[----:B------:R-:W-:-:S05]  /*9f40*/  @P2 IMAD.MOV.U32 R5, RZ, RZ, R7 ;  /* 0x000000ffff052224 */ /* 0x000fca00078e0007 */
[----:B------:R0:W-:Y:S04]  /*9f50*/  @P2 STG.E.U16 desc[UR36][R4.64+0x1f0], R150 ;  /* 0x0001f09604002986 */ /* 0x0001e8000c101524 */
[----:B------:R0:W-:Y:S02]  /*9f60*/  @P1 STG.E.U16 desc[UR36][R6.64+0x1f2], R151 ;  /* 0x0001f29706001986 */ /* 0x0001e4000c101524 */
.L_x_286:
[----:B------:R-:W-:Y:S05]  /*9f70*/  BSYNC B0 ;  /* 0x0000000000007941 */ /* 0x000fea0003800000 */
.L_x_32:
[----:B------:R-:W-:Y:S01]  /*9f80*/  ULDC UR4, c[0x0][0xc] ;  /* 0x0000030000047ab9 */ /* 0x000fe20000000800 */
[----:B------:R-:W-:Y:S01]  /*9f90*/  ULDC UR5, c[0x0][0x10] ;  /* 0x0000040000057ab9 */ /* 0x000fe20000000800 */
[----:B0-----:R-:W0:Y:S01]  /*9fa0*/  LDC R3, c[0x0][0x14] ;  /* 0x00000500ff037b82 */ /* 0x001e220000000800 */
[----:B------:R-:W-:Y:S01]  /*9fb0*/  UIMAD.WIDE.U32 UR4, UR4, UR5, URZ ;  /* 0x00000005040472a5 */ /* 0x000fe2000f8e003f */
[----:B------:R-:W-:Y:S01]  /*9fc0*/  PRMT R0, RZ, 0x7610, R0 ;  /* 0x00007610ff007816 */ /* 0x000fe20000000000 */
[----:B----45:R-:W-:Y:S02]  /*9fd0*/  IMAD.MOV.U32 R152, RZ, RZ, -0x1 ;  /* 0xffffffffff987424 */ /* 0x030fe400078e00ff */
[----:B------:R-:W-:Y:S02]  /*9fe0*/  IMAD.MOV.U32 R23, RZ, RZ, -0x1 ;  /* 0xffffffffff177424 */ /* 0x000fe400078e00ff */
[----:B0-----:R-:W-:-:S04]  /*9ff0*/  IMAD.WIDE.U32 R16, R3, UR4, R16 ;  /* 0x0000000403107c25 */ /* 0x001fc8000f8e0010 */
[----:B------:R-:W-:Y:S01]  /*a000*/  IMAD R3, R3, UR5, RZ ;  /* 0x0000000503037c24 */ /* 0x000fe2000f8e02ff */
[----:B------:R-:W-:Y:S02]  /*a010*/  ULDC.64 UR4, c[0x0][0x650] ;  /* 0x0001940000047ab9 */ /* 0x000fe40000000a00 */
[----:B------:R-:W-:Y:S01]  /*a020*/  ISETP.GE.U32.AND P0, PT, R16, UR4, PT ;  /* 0x0000000410007c0c */ /* 0x000fe2000bf06070 */
[----:B------:R-:W-:-:S05]  /*a030*/  IMAD.IADD R17, R17, 0x1, R3 ;  /* 0x0000000111117824 */ /* 0x000fca00078e0203 */
[----:B------:R-:W-:-:S13]  /*a040*/  ISETP.GE.U32.AND.EX P0, PT, R17, UR5, PT, P0 ;  /* 0x0000000511007c0c */ /* 0x000fda000bf06100 */
[----:B------:R-:W-:Y:S05]  /*a050*/  @P0 BRA `(.L_x_287) ;  /* 0x0000000400640947 */ /* 0x000fea0003800000 */
[----:B------:R-:W0:Y:S01]  /*a060*/  S2R R12, SR_CTAID.X ;  /* 0x00000000000c7919 */ /* 0x000e220000002500 */
[----:B------:R-:W4:Y:S01]  /*a070*/  LDC.64 R10, c[0x0][0x628] ;  /* 0x00018a00ff0a7b82 */ /* 0x000f220000000a00 */
[----:B------:R-:W-:Y:S01]  /*a080*/  ULDC UR4, c[0x0][0x150] ;  /* 0x0000540000047ab9 */ /* 0x000fe20000000800 */
[----:B-123--:R-:W-:Y:S01]  /*a090*/  IMAD.MOV.U32 R8, RZ, RZ, R16 ;  /* 0x000000ffff087224 */ /* 0x00efe200078e0010 */
[----:B------:R-:W1:Y:S01]  /*a0a0*/  S2R R24, SR_CTAID.Y ;  /* 0x0000000000187919 */ /* 0x000e620000002600 */
[----:B------:R-:W-:-:S04]  /*a0b0*/  IMAD.MOV.U32 R9, RZ, RZ, R17 ;  /* 0x000000ffff097224 */ /* 0x000fc800078e0011 */
[----:B------:R-:W2:Y:S08]  /*a0c0*/  LDC R21, c[0x0][0x144] ;  /* 0x00005100ff157b82 */ /* 0x000eb00000000800 */
[----:B------:R-:W3:Y:S08]  /*a0d0*/  LDC R0, c[0x0][0x630] ;  /* 0x00018c00ff007b82 */ /* 0x000ef00000000800 */
[----:B------:R-:W1:Y:S01]  /*a0e0*/  LDC.64 R14, c[0x0][0x620] ;  /* 0x00018800ff0e7b82 */ /* 0x000e620000000a00 */
[----:B----4-:R-:W-:-:S04]  /*a0f0*/  ISETP.NE.U32.AND P0, PT, R10, RZ, PT ;  /* 0x000000ff0a00720c */ /* 0x010fc80003f05070 */
[----:B------:R-:W-:Y:S02]  /*a100*/  ISETP.NE.AND.EX P0, PT, R11, RZ, PT, P0 ;  /* 0x000000ff0b00720c */ /* 0x000fe40003f05300 */
[----:B0-----:R-:W-:-:S05]  /*a110*/  I2FP.F32.U32 R3, R12 ;  /* 0x0000000c00037245 */ /* 0x001fca0000201000 */
[----:B------:R-:W-:-:S04]  /*a120*/  FMUL R3, R3, UR4 ;  /* 0x0000000403037c20 */ /* 0x000fc80008400000 */
[----:B------:R0:W4:Y:S02]  /*a130*/  F2I.U32.TRUNC.NTZ R20, R3 ;  /* 0x0000000300147305 */ /* 0x000124000020f000 */
[----:B--23--:R-:W-:Y:S05]  /*a140*/  @!P0 BRA `(.L_x_288) ;  /* 0x0000000000288947 */ /* 0x00cfea0003800000 */
[----:B0-----:R-:W0:Y:S02]  /*a150*/  LDC R3, c[0x0][0x634] ;  /* 0x00018d00ff037b82 */ /* 0x001e240000000800 */
        /* <DEDUP_REMOVED lines=9> */
.L_x_288:
[----:B------:R-:W2:Y:S01]  /*a1f0*/  LDC.64 R30, c[0x0][0x640] ;  /* 0x00019000ff1e7b82 */ /* 0x000ea20000000a00 */
[-CC-:B------:R-:W-:Y:S01]  /*a200*/  SHF.R.U64 R23, R8, R0.reuse, R9.reuse ;  /* 0x0000000008177219 */ /* 0x180fe20000001209 */
[----:B----4-:R-:W-:Y:S01]  /*a210*/  IMAD.MOV R20, RZ, RZ, -R20 ;  /* 0x000000ffff147224 */ /* 0x010fe200078e0a14 */
[----:B------:R-:W-:Y:S01]  /*a220*/  SHF.R.U32.HI R0, RZ, R0, R9 ;  /* 0x00000000ff007219 */ /* 0x000fe20000011609 */
[----:B------:R-:W-:Y:S01]  /*a230*/  ULDC UR4, c[0x0][0x154] ;  /* 0x0000550000047ab9 */ /* 0x000fe20000000800 */
[----:B0-----:R-:W-:Y:S01]  /*a240*/  IADD3 R3, P0, RZ, -R23, RZ ;  /* 0x80000017ff037210 */ /* 0x001fe20007f1e0ff */
[----:B------:R-:W-:Y:S02]  /*a250*/  IMAD R26, R21, R20, R12 ;  /* 0x00000014151a7224 */ /* 0x000fe400078e020c */
[----:B------:R-:W0:Y:S01]  /*a260*/  LDC R6, c[0x0][0x618] ;  /* 0x00018600ff067b82 */ /* 0x000e220000000800 */
[----:B------:R-:W-:Y:S02]  /*a270*/  IMAD.MOV.U32 R7, RZ, RZ, 0x1 ;  /* 0x00000001ff077424 */ /* 0x000fe400078e00ff */
[----:B------:R-:W-:-:S04]  /*a280*/  IMAD.X R5, RZ, RZ, ~R0, P0 ;  /* 0x000000ffff057224 */ /* 0x000fc800000e0e00 */
[-C--:B-1----:R-:W-:Y:S01]  /*a290*/  IMAD R0, R5, R14.reuse, RZ ;  /* 0x0000000e05007224 */ /* 0x082fe200078e02ff */
[----:B------:R-:W1:Y:S01]  /*a2a0*/  LDC R8, c[0x0][0x608] ;  /* 0x00018200ff087b82 */ /* 0x000e620000000800 */
[----:B------:R-:W-:-:S04]  /*a2b0*/  IMAD.WIDE.U32 R4, R3, R14, R16 ;  /* 0x0000000e03047225 */ /* 0x000fc800078e0010 */
[----:B------:R-:W-:Y:S01]  /*a2c0*/  IMAD R3, R3, R15, R0 ;  /* 0x0000000f03037224 */ /* 0x000fe200078e0200 */
[----:B------:R-:W-:Y:S02]  /*a2d0*/  I2FP.F32.U32 R0, R24 ;  /* 0x0000001800007245 */ /* 0x000fe40000201000 */
[----:B------:R-:W3:Y:S01]  /*a2e0*/  LDC R28, c[0x0][0x658] ;  /* 0x00019600ff1c7b82 */ /* 0x000ee20000000800 */
[----:B------:R-:W-:Y:S01]  /*a2f0*/  IMAD.IADD R3, R5, 0x1, R3 ;  /* 0x0000000105037824 */ /* 0x000fe200078e0203 */
[----:B--2---:R-:W-:Y:S01]  /*a300*/  ISETP.NE.U32.AND P0, PT, R30, RZ, PT ;  /* 0x000000ff1e00720c */ /* 0x004fe20003f05070 */
[----:B------:R-:W-:Y:S01]  /*a310*/  FMUL R0, R0, UR4 ;  /* 0x0000000400007c20 */ /* 0x000fe20008400000 */
[----:B------:R-:W-:Y:S02]  /*a320*/  IMAD.MOV.U32 R5, RZ, RZ, -0x1 ;  /* 0xffffffffff057424 */ /* 0x000fe400078e00ff */
[----:B------:R-:W-:Y:S01]  /*a330*/  ISETP.NE.AND.EX P0, PT, R31, RZ, PT, P0 ;  /* 0x000000ff1f00720c */ /* 0x000fe20003f05300 */
[----:B------:R2:W4:Y:S01]  /*a340*/  F2I.U32.TRUNC.NTZ R13, R0 ;  /* 0x00000000000d7305 */ /* 0x000522000020f000 */
[----:B------:R-:W2:Y:S01]  /*a350*/  LDC R15, c[0x0][0x148] ;  /* 0x00005200ff0f7b82 */ /* 0x000ea20000000800 */
[----:B0-----:R-:W-:-:S02]  /*a360*/  SHF.R.U64 R12, R4, R6, R3 ;  /* 0x00000006040c7219 */ /* 0x001fc40000001203 */
[----:B------:R-:W-:-:S05]  /*a370*/  SHF.R.U32.HI R3, RZ, R6, R3 ;  /* 0x00000006ff037219 */ /* 0x000fca0000011603 */
[----:B------:R-:W0:Y:S01]  /*a380*/  LDC R20, c[0x0][0x600] ;  /* 0x00018000ff147b82 */ /* 0x000e220000000800 */
[-CC-:B-1----:R-:W-:Y:S02]  /*a390*/  SHF.R.U64 R10, R12, R8.reuse, R3.reuse ;  /* 0x000000080c0a7219 */ /* 0x182fe40000001203 */
[----:B------:R-:W-:-:S05]  /*a3a0*/  SHF.R.U32.HI R3, RZ, R8, R3 ;  /* 0x00000008ff037219 */ /* 0x000fca0000011603 */
[----:B------:R-:W1:Y:S01]  /*a3b0*/  LDC R21, c[0x0][0x648] ;  /* 0x00019200ff157b82 */ /* 0x000e620000000800 */
[-C--:B---3--:R-:W-:Y:S02]  /*a3c0*/  SHF.L.U32 R4, R5, R28.reuse, RZ ;  /* 0x0000001c05047219 */ /* 0x088fe400000006ff */
[-CC-:B------:R-:W-:Y:S02]  /*a3d0*/  SHF.R.U64 R14, R10, R28.reuse, R3.reuse ;  /* 0x0000001c0a0e7219 */ /* 0x180fe40000001203 */
[----:B------:R-:W-:Y:S02]  /*a3e0*/  SHF.R.U32.HI R5, RZ, R28, R3 ;  /* 0x0000001cff057219 */ /* 0x000fe40000011603 */
[----:B------:R-:W-:Y:S01]  /*a3f0*/  LOP3.LUT R153, RZ, R4, RZ, 0x33, !PT ;  /* 0x00000004ff997212 */ /* 0x000fe200078e33ff */
[----:B------:R-:W3:Y:S01]  /*a400*/  LDC R25, c[0x0][0x638] ;  /* 0x00018e00ff197b82 */ /* 0x000ee20000000800 */
[----:B------:R-:W-:Y:S01]  /*a410*/  SHF.L.U32 R28, R7, R28, RZ ;  /* 0x0000001c071c7219 */ /* 0x000fe200000006ff */
[----:B------:R-:W-:-:S06]  /*a420*/  IMAD.MOV.U32 R4, RZ, RZ, R14 ;  /* 0x000000ffff047224 */ /* 0x000fcc00078e000e */
[----:B------:R-:W0:Y:S01]  /*a430*/  LDC R27, c[0x0][0x610] ;  /* 0x00018400ff1b7b82 */ /* 0x000e220000000800 */
[----:B----4-:R-:W-:Y:S05]  /*a440*/  @!P0 BRA `(.L_x_289) ;  /* 0x0000000000288947 */ /* 0x010fea0003800000 */
        /* <DEDUP_REMOVED lines=10> */
.L_x_289:
[----:B------:R-:W-:Y:S01]  /*a4f0*/  ISETP.NE.AND P0, PT, R2, 0x1, PT ;  /* 0x000000010200780c */ /* 0x000fe20003f05270 */
[----:B------:R-:W-:Y:S01]  /*a500*/  IMAD.MOV R13, RZ, RZ, -R13 ;  /* 0x000000ffff0d7224 */ /* 0x000fe200078e0a0d */
[----:B-12---:R-:W-:Y:S01]  /*a510*/  SHF.R.U64 R0, R4, R21, R5 ;  /* 0x0000001504007219 */ /* 0x006fe20000001205 */
[----:B0-----:R-:W-:Y:S01]  /*a520*/  VIADD R5, R20, 0xffffffff ;  /* 0xffffffff14057836 */ /* 0x001fe20000000000 */
[----:B------:R-:W-:-:S03]  /*a530*/  LOP3.LUT R153, R10, R153, RZ, 0xc0, !PT ;  /* 0x000000990a997212 */ /* 0x000fc600078ec0ff */
[----:B------:R-:W-:Y:S01]  /*a540*/  IMAD.MOV R3, RZ, RZ, -R0 ;  /* 0x000000ffff037224 */ /* 0x000fe200078e0a00 */
[----:B------:R-:W-:Y:S01]  /*a550*/  LOP3.LUT R5, R12, R5, RZ, 0xc0, !PT ;  /* 0x000000050c057212 */ /* 0x000fe200078ec0ff */
[----:B------:R-:W-:Y:S02]  /*a560*/  IMAD R153, R28, R0, R153 ;  /* 0x000000001c997224 */ /* 0x000fe400078e0299 */
[----:B---3--:R-:W-:Y:S02]  /*a570*/  IMAD R0, R3, R25, R14 ;  /* 0x0000001903007224 */ /* 0x008fe400078e020e */
[----:B------:R-:W-:Y:S02]  /*a580*/  @P0 IMAD R26, R15, R13, R24 ;  /* 0x0000000d0f1a0224 */ /* 0x000fe400078e0218 */
[----:B------:R-:W-:Y:S02]  /*a590*/  IMAD R4, R0, R20, R5 ;  /* 0x0000001400047224 */ /* 0x000fe400078e0205 */
[----:B------:R-:W-:-:S02]  /*a5a0*/  IMAD R153, R153, R27, R26 ;  /* 0x0000001b99997224 */ /* 0x000fc400078e021a */
[----:B------:R-:W-:-:S03]  /*a5b0*/  IMAD.MOV.U32 R3, RZ, RZ, 0x1 ;  /* 0x00000001ff037424 */ /* 0x000fc600078e00ff */
[----:B------:R-:W-:Y:S02]  /*a5c0*/  SEL R152, R4, R153, !P0 ;  /* 0x0000009904987207 */ /* 0x000fe40004000000 */
[----:B------:R-:W-:Y:S02]  /*a5d0*/  PRMT R0, R3, 0x7610, R0 ;  /* 0x0000761003007816 */ /* 0x000fe40000000000 */
[----:B------:R-:W-:-:S07]  /*a5e0*/  SEL R153, R153, R4, !P0 ;  /* 0x0000000499997207 */ /* 0x000fce0004000000 */
.L_x_287:
[----:B------:R-:W-:-:S13]  /*a5f0*/  LOP3.LUT P0, RZ, R0, 0xff, RZ, 0xc0, !PT ;  /* 0x000000ff00ff7812 */ /* 0x000fda000780c0ff */
[----:B------:R-:W-:Y:S05]  /*a600*/  @P0 BRA `(.L_x_290) ;  /* 0xffffff6800d00947 */ /* 0x000fea000383ffff */
[----:B------:R-:W-:Y:S05]  /*a610*/  EXIT ;  /* 0x000000000000794d */ /* 0x000fea0003800000 */
.L_x_7:
[----:B0-----:R-:W-:Y:S01]  /*a620*/  ULDC.64 UR4, c[0x0][0x650] ;  /* 0x0001940000047ab9 */ /* 0x001fe20000000a00 */
        /* <DEDUP_REMOVED lines=25> */
.L_x_292:
[----:B------:R-:W0:Y:S01]  /*a7c0*/  LDC.64 R26, c[0x0][0x640] ;  /* 0x00019000ff1a7b82 */ /* 0x000e220000000a00 */
[-CC-:B------:R-:W-:Y:S01]  /*a7d0*/  SHF.R.U64 R20, R12, R8.reuse, R13.reuse ;  /* 0x000000080c147219 */ /* 0x180fe2000000120d */
[----:B------:R-:W-:Y:S01]  /*a7e0*/  IMAD.MOV.U32 R30, RZ, RZ, 0x1 ;  /* 0x00000001ff1e7424 */ /* 0x000fe200078e00ff */
[----:B------:R-:W-:Y:S02]  /*a7f0*/  SHF.R.U32.HI R6, RZ, R8, R13 ;  /* 0x00000008ff067219 */ /* 0x000fe4000001160d */
[----:B------:R-:W-:-:S03]  /*a800*/  IADD3 R11, P0, RZ, -R20, RZ ;  /* 0x80000014ff0b7210 */ /* 0x000fc60007f1e0ff */
[----:B------:R-:W1:Y:S02]  /*a810*/  LDC R10, c[0x0][0x618] ;  /* 0x00018600ff0a7b82 */ /* 0x000e640000000800 */
[----:B------:R-:W-:-:S04]  /*a820*/  IMAD.X R7, RZ, RZ, ~R6, P0 ;  /* 0x000000ffff077224 */ /* 0x000fc800000e0e06 */
[-C--:B------:R-:W-:Y:S02]  /*a830*/  IMAD R8, R7, R22.reuse, RZ ;  /* 0x0000001607087224 */ /* 0x080fe400078e02ff */
[----:B------:R-:W2:Y:S01]  /*a840*/  LDC R12, c[0x0][0x608] ;  /* 0x00018200ff0c7b82 */ /* 0x000ea20000000800 */
[----:B------:R-:W-:-:S04]  /*a850*/  IMAD.WIDE.U32 R6, R11, R22, R16 ;  /* 0x000000160b067225 */ /* 0x000fc800078e0010 */
[----:B------:R-:W-:-:S03]  /*a860*/  IMAD R11, R11, R23, R8 ;  /* 0x000000170b0b7224 */ /* 0x000fc600078e0208 */
[----:B------:R-:W3:Y:S01]  /*a870*/  LDC R25, c[0x0][0x658] ;  /* 0x00019600ff197b82 */ /* 0x000ee20000000800 */
[----:B------:R-:W-:Y:S01]  /*a880*/  IMAD.IADD R7, R7, 0x1, R11 ;  /* 0x0000000107077824 */ /* 0x000fe200078e020b */
[----:B0-----:R-:W-:-:S04]  /*a890*/  ISETP.NE.U32.AND P0, PT, R26, RZ, PT ;  /* 0x000000ff1a00720c */ /* 0x001fc80003f05070 */
[----:B------:R-:W-:Y:S02]  /*a8a0*/  ISETP.NE.AND.EX P0, PT, R27, RZ, PT, P0 ;  /* 0x000000ff1b00720c */ /* 0x000fe40003f05300 */
[----:B------:R-:W0:Y:S01]  /*a8b0*/  LDC R23, c[0x0][0x600] ;  /* 0x00018000ff177b82 */ /* 0x000e220000000800 */
[-CC-:B-1----:R-:W-:Y:S02]  /*a8c0*/  SHF.R.U64 R8, R6, R10.reuse, R7.reuse ;  /* 0x0000000a06087219 */ /* 0x182fe40000001207 */
[----:B------:R-:W-:Y:S01]  /*a8d0*/  SHF.R.U32.HI R7, RZ, R10, R7 ;  /* 0x0000000aff077219 */ /* 0x000fe20000011607 */
[----:B------:R-:W-:-:S04]  /*a8e0*/  IMAD.MOV.U32 R10, RZ, RZ, -0x1 ;  /* 0xffffffffff0a7424 */ /* 0x000fc800078e00ff */
        /* <DEDUP_REMOVED lines=21> */
.L_x_293:
[----:B------:R-:W-:Y:S01]  /*aa40*/  ISETP.NE.AND P0, PT, R2, 0x1, PT ;  /* 0x000000010200780c */ /* 0x000fe20003f05270 */
[----:B0-----:R-:W-:Y:S01]  /*aa50*/  VIADD R11, R23, 0xffffffff ;  /* 0xffffffff170b7836 */ /* 0x001fe20000000000 */
[----:B-1----:R-:W-:Y:S02]  /*aa60*/  SHF.R.U64 R6, R6, R24, R7 ;  /* 0x0000001806067219 */ /* 0x002fe40000001207 */
[----:B------:R-:W-:Y:S02]  /*aa70*/  SHF.L.U32 R30, R30, R25, RZ ;  /* 0x000000191e1e7219 */ /* 0x000fe400000006ff */
[----:B------:R-:W-:Y:S01]  /*aa80*/  LOP3.LUT R5, R21, R32, RZ, 0xc0, !PT ;  /* 0x0000002015057212 */ /* 0x000fe200078ec0ff */
[----:B------:R-:W-:-:S04]  /*aa90*/  IMAD.MOV R7, RZ, RZ, -R6 ;  /* 0x000000ffff077224 */ /* 0x000fc800078e0a06 */
[----:B------:R-:W-:Y:S01]  /*aaa0*/  IMAD R6, R30, R6, R5 ;  /* 0x000000061e067224 */ /* 0x000fe200078e0205 */
[----:B------:R-:W-:Y:S01]  /*aab0*/  LOP3.LUT R5, R8, R11, RZ, 0xc0, !PT ;  /* 0x0000000b08057212 */ /* 0x000fe200078ec0ff */
[----:B------:R-:W-:Y:S02]  /*aac0*/  @P0 IMAD R3, R9, R14, R4 ;  /* 0x0000000e09030224 */ /* 0x000fe400078e0204 */
[----:B--2---:R-:W-:Y:S02]  /*aad0*/  IMAD R4, R7, R28, R22 ;  /* 0x0000001c07047224 */ /* 0x004fe400078e0216 */
[----:B---3--:R-:W-:Y:S02]  /*aae0*/  IMAD R3, R6, R29, R3 ;  /* 0x0000001d06037224 */ /* 0x008fe400078e0203 */
[----:B------:R-:W-:Y:S02]  /*aaf0*/  IMAD R4, R4, R23, R5 ;  /* 0x0000001704047224 */ /* 0x000fe400078e0205 */
[----:B------:R-:W-:-:S02]  /*ab00*/  IMAD.MOV.U32 R8, RZ, RZ, 0x1 ;  /* 0x00000001ff087424 */ /* 0x000fc400078e00ff */
[----:B------:R-:W-:Y:S01]  /*ab10*/  IMAD.MOV.U32 R6, RZ, RZ, R20 ;  /* 0x000000ffff067224 */ /* 0x000fe200078e0014 */
[----:B------:R-:W-:Y:S02]  /*ab20*/  SEL R7, R4, R3, !P0 ;  /* 0x0000000304077207 */ /* 0x000fe40004000000 */
[----:B------:R-:W-:-:S07]  /*ab30*/  SEL R13, R3, R4, !P0 ;  /* 0x00000004030d7207 */ /* 0x000fce0004000000 */
.L_x_291:
[----:B------:R-:W-:-:S08]  /*ab40*/  NOP ;  /* 0x0000000000007918 */ /* 0x000fd00000000000 */
[----:B------:R-:W0:-:S00]  /*ab50*/  USETMAXREG.DEALLOC.CTAPOOL 0x28 ;  /* 0x00000028000079c8 */ /* 0x000e0000080e0500 */
[----:B0-----:R-:W-:-:S13]  /*ab60*/  ISETP.NE.AND P0, PT, R0, RZ, PT ;  /* 0x000000ff0000720c */ /* 0x001fda0003f05270 */
[----:B------:R-:W-:Y:S05]  /*ab70*/  @P0 EXIT ;  /* 0x000000000000094d */ /* 0x000fea0003800000 */
[----:B------:R-:W-:Y:S01]  /*ab80*/  LOP3.LUT P0, RZ, R8, 0xff, RZ, 0xc0, !PT ;  /* 0x000000ff08ff7812 */ /* 0x000fe2000780c0ff */
[----:B------:R-:W-:Y:S02]  /*ab90*/  IMAD.MOV.U32 R0, RZ, RZ, 0x1 ;  /* 0x00000001ff007424 */ /* 0x000fe400078e00ff */
[----:B------:R-:W-:-:S10]  /*aba0*/  IMAD.MOV.U32 R3, RZ, RZ, RZ ;  /* 0x000000ffff037224 */ /* 0x000fd400078e00ff */
[----:B------:R-:W-:Y:S05]  /*abb0*/  @!P0 BRA `(.L_x_294) ;  /* 0x0000000c00748947 */ /* 0x000fea0003800000 */
[----:B------:R-:W0:Y:S01]  /*abc0*/  LDC R0, c[0x0][0x28c] ;  /* 0x0000a300ff007b82 */ /* 0x000e220000000800 */
[----:B------:R-:W-:Y:S01]  /*abd0*/  ULDC UR5, c[0x0][0x658] ;  /* 0x0001960000057ab9 */ /* 0x000fe20000000800 */
[----:B------:R-:W-:Y:S01]  /*abe0*/  UMOV UR7, 0xffffffff ;  /* 0xffffffff00077882 */ /* 0x000fe20000000000 */
[----:B------:R-:W-:Y:S01]  /*abf0*/  ULDC UR6, c[0x0][0xc] ;  /* 0x0000030000067ab9 */ /* 0x000fe20000000800 */
[----:B------:R-:W-:Y:S01]  /*ac00*/  USHF.L.U32 UR9, UR7, UR5, URZ ;  /* 0x0000000507097299 */ /* 0x000fe2000800063f */
[----:B------:R-:W-:Y:S01]  /*ac10*/  BSSY B0, `(.L_x_294) ;  /* 0x00000d7000007945 */ /* 0x000fe20003800000 */
[----:B------:R-:W-:Y:S01]  /*ac20*/  UMOV UR8, 0x1 ;  /* 0x0000000100087882 */ /* 0x000fe20000000000 */
[----:B------:R-:W-:Y:S01]  /*ac30*/  ULDC UR7, c[0x0][0x10] ;  /* 0x0000040000077ab9 */ /* 0x000fe20000000800 */
[----:B------:R-:W1:Y:S01]  /*ac40*/  S2UR UR10, SR_CgaCtaId ;  /* 0x00000000000a79c3 */ /* 0x000e620000008800 */
[----:B------:R-:W-:Y:S01]  /*ac50*/  UIMAD.WIDE.U32 UR6, UR6, UR7, URZ ;  /* 0x00000007060672a5 */ /* 0x000fe2000f8e003f */
[----:B------:R-:W-:Y:S01]  /*ac60*/  IMAD.MOV.U32 R9, RZ, RZ, 0x1 ;  /* 0x00000001ff097424 */ /* 0x000fe200078e00ff */
[----:B------:R-:W-:Y:S01]  /*ac70*/  USHF.L.U32 UR5, UR8, UR5, URZ ;  /* 0x0000000508057299 */ /* 0x000fe2000800063f */
[----:B------:R-:W-:Y:S01]  /*ac80*/  LOP3.LUT R12, R19, 0x2, RZ, 0xfc, !PT ;  /* 0x00000002130c7812 */ /* 0x000fe200078efcff */
[----:B------:R-:W-:Y:S01]  /*ac90*/  ULDC UR4, c[0x0][0x600] ;  /* 0x0001800000047ab9 */ /* 0x000fe20000000800 */
[----:B------:R-:W-:Y:S01]  /*aca0*/  ULDC UR8, c[0x0][0x14] ;  /* 0x0000050000087ab9 */ /* 0x000fe20000000800 */
[----:B------:R-:W-:-:S02]  /*acb0*/  UIADD3 UR4, UR4, -0x1, URZ ;  /* 0xffffffff04047890 */ /* 0x000fc4000fffe03f */
[----:B------:R-:W-:Y:S02]  /*acc0*/  UIMAD.WIDE.U32 UR30, UR6, UR8, URZ ;  /* 0x00000008061e72a5 */ /* 0x000fe4000f8e003f */
[----:B------:R-:W-:Y:S02]  /*acd0*/  UIMAD UR7, UR7, UR8, URZ ;  /* 0x00000008070772a4 */ /* 0x000fe4000f8e023f */
[----:B------:R-:W-:Y:S02]  /*ace0*/  ULOP3.LUT UR6, URZ, UR9, URZ, 0x33, !UPT ;  /* 0x000000093f067292 */ /* 0x000fe4000f8e333f */
[----:B------:R-:W-:Y:S01]  /*acf0*/  UIADD3 UR7, UR31, UR7, URZ ;  /* 0x000000071f077290 */ /* 0x000fe2000fffe03f */
[----:B0-----:R-:W-:Y:S01]  /*ad00*/  VIADD R0, R0, 0x7f ;  /* 0x0000007f00007836 */ /* 0x001fe20000000000 */
[----:B------:R-:W-:-:S04]  /*ad10*/  ULDC.64 UR38, c[0x0][0x198] ;  /* 0x0000660000267ab9 */ /* 0x000fc80000000a00 */
[----:B------:R-:W-:Y:S01]  /*ad20*/  SHF.R.S32.HI R3, RZ, 0x1f, R0 ;  /* 0x0000001fff037819 */ /* 0x000fe20000011400 */
[----:B-1----:R-:W-:-:S03]  /*ad30*/  IMAD.U32 R10, RZ, RZ, UR10 ;  /* 0x0000000aff0a7e24 */ /* 0x002fc6000f8e00ff */
[----:B------:R-:W-:Y:S01]  /*ad40*/  LEA.HI R3, R3, R0, RZ, 0x7 ;  /* 0x0000000003037211 */ /* 0x000fe200078f38ff */
[----:B------:R-:W-:-:S03]  /*ad50*/  IMAD.MOV.U32 R0, RZ, RZ, 0x1 ;  /* 0x00000001ff007424 */ /* 0x000fc600078e00ff */
[----:B------:R-:W-:Y:S01]  /*ad60*/  SHF.R.S32.HI R8, RZ, 0x7, R3 ;  /* 0x00000007ff087819 */ /* 0x000fe20000011403 */
[----:B------:R-:W-:-:S04]  /*ad70*/  IMAD.MOV.U32 R3, RZ, RZ, RZ ;  /* 0x000000ffff037224 */ /* 0x000fc800078e00ff */
[----:B------:R-:W-:-:S07]  /*ad80*/  VIADD R11, R8, 0x1 ;  /* 0x00000001080b7836 */ /* 0x000fce0000000000 */
.L_x_305:
[----:B------:R-:W-:-:S03]  /*ad90*/  UMOV UR8, 0xffffffff ;  /* 0xffffffff00087882 */ /* 0x000fc60000000000 */
[----:B------:R-:W-:Y:S05]  /*ada0*/  BRA.DIV UR8, `(.L_x_295) ;  /* 0x0000000e08987947 */ /* 0x000fea000b800000 */
[----:B------:R-:W-:-:S13]  /*adb0*/  ELECT P6, URZ, PT ;  /* 0x00000000003f782f */ /* 0x000fda00038c0000 */
.L_x_314:
[----:B------:R-:W0:Y:S01]  /*adc0*/  LDC R4, c[0x0][0x28c] ;  /* 0x0000a300ff047b82 */ /* 0x000e220000000800 */
[----:B------:R-:W-:Y:S01]  /*add0*/  BSSY B1, `(.L_x_296) ;  /* 0x0000047000017945 */ /* 0x000fe20003800000 */
[----:B0-----:R-:W-:-:S13]  /*ade0*/  ISETP.LT.OR P6, PT, R4, 0x1, !P6 ;  /* 0x000000010400780c */ /* 0x001fda00077c1670 */
[----:B------:R-:W-:Y:S05]  /*adf0*/  @P6 BRA `(.L_x_297) ;  /* 0x0000000400106947 */ /* 0x000fea0003800000 */
[----:B------:R-:W-:Y:S02]  /*ae00*/  IMAD R13, R13, 0x4, R10 ;  /* 0x000000040d0d7824 */ /* 0x000fe400078e020a */
[----:B------:R-:W-:Y:S02]  /*ae10*/  IMAD.SHL.U32 R20, R7, 0x100, RZ ;  /* 0x0000010007147824 */ /* 0x000fe400078e00ff */
[----:B------:R-:W-:Y:S02]  /*ae20*/  IMAD.MOV.U32 R21, RZ, RZ, RZ ;  /* 0x000000ffff157224 */ /* 0x000fe400078e00ff */
[----:B------:R-:W-:Y:S02]  /*ae30*/  IMAD.MOV.U32 R4, RZ, RZ, R11 ;  /* 0x000000ffff047224 */ /* 0x000fe400078e000b */
[----:B------:R-:W-:Y:S02]  /*ae40*/  IMAD.MOV.U32 R5, RZ, RZ, R0 ;  /* 0x000000ffff057224 */ /* 0x000fe400078e0000 */
[----:B------:R-:W-:-:S02]  /*ae50*/  IMAD.MOV.U32 R7, RZ, RZ, R3 ;  /* 0x000000ffff077224 */ /* 0x000fc400078e0003 */
[----:B------:R-:W-:-:S07]  /*ae60*/  IMAD.SHL.U32 R15, R13, 0x20, RZ ;  /* 0x000000200d0f7824 */ /* 0x000fce00078e00ff */
.L_x_300:
[----:B------:R-:W0:Y:S01]  /*ae70*/  S2UR UR8, SR_CgaCtaId ;  /* 0x00000000000879c3 */ /* 0x000e220000008800 */
[----:B------:R-:W-:Y:S02]  /*ae80*/  MOV R13, 0x400 ;  /* 0x00000400000d7802 */ /* 0x000fe40000000f00 */
[----:B------:R-:W-:-:S13]  /*ae90*/  LOP3.LUT P1, RZ, R18, 0x7f, RZ, 0xc0, !PT ;  /* 0x0000007f12ff7812 */ /* 0x000fda000782c0ff */
[----:B------:R-:W1:Y:S01]  /*aea0*/  @!P1 LDC R14, c[0x0][0x500] ;  /* 0x00014000ff0e9b82 */ /* 0x000e620000000800 */
[----:B0-----:R-:W-:-:S05]  /*aeb0*/  IMAD.U32 R10, RZ, RZ, UR8 ;  /* 0x00000008ff0a7e24 */ /* 0x001fca000f8e00ff */
[----:B------:R-:W-:Y:S02]  /*aec0*/  LEA R24, R10, R13, 0x18 ;  /* 0x0000000d0a187211 */ /* 0x000fe400078ec0ff */
[----:B------:R-:W-:-:S03]  /*aed0*/  SHF.L.U32 R13, R5, 0x1f, RZ ;  /* 0x0000001f050d7819 */ /* 0x000fc600000006ff */
[----:B------:R-:W-:-:S04]  /*aee0*/  IMAD R22, R7, 0x8, R24 ;  /* 0x0000000807167824 */ /* 0x000fc800078e0218 */
[----:B------:R-:W0:Y:S02]  /*aef0*/  SYNCS.PHASECHK.TRANS64.TRYWAIT P0, [R22+URZ+0x10], R13 ;  /* 0x0000100d160075a7 */ /* 0x000e24000800017f */
[----:B01----:R-:W-:Y:S05]  /*af00*/  @!P0 BRA `(.L_x_298) ;  /* 0x0000000c00608947 */ /* 0x003fea0003800000 */
.L_x_315:
[----:B0-----:R-:W-:Y:S01]  /*af10*/  PRMT R13, R12, 0x9910, RZ ;  /* 0x000099100c0d7816 */ /* 0x001fe200000000ff */
[----:B------:R0:W-:Y:S03]  /*af20*/  @!P1 SYNCS.ARRIVE.TRANS64 RZ, [R22+URZ], R14 ;  /* 0x0000000e16ff99a7 */ /* 0x0001e6000800003f */
[----:B------:R-:W-:-:S13]  /*af30*/  ISETP.NE.AND P0, PT, R13, 0x2, PT ;  /* 0x000000020d00780c */ /* 0x000fda0003f05270 */
[----:B0-----:R-:W-:Y:S05]  /*af40*/  @P0 BRA `(.L_x_299) ;  /* 0x0000000000040947 */ /* 0x001fea0003800000 */
[----:B------:R-:W-:Y:S01]  /*af50*/  BPT.TRAP 0x1 ;  /* 0x000000040000795c */ /* 0x000fe20000300000 */
.L_x_299:
[----:B------:R-:W-:Y:S01]  /*af60*/  IMAD R13, R7, 0x8, R10 ;  /* 0x00000008070d7824 */ /* 0x000fe200078e020a */
[----:B------:R-:W-:Y:S01]  /*af70*/  R2UR UR34, R21 ;  /* 0x00000000152272ca */ /* 0x000fe200000e0000 */
[----:B------:R-:W-:Y:S01]  /*af80*/  VIADD R4, R4, 0xffffffff ;  /* 0xffffffff04047836 */ /* 0x000fe20000000000 */
[----:B------:R-:W-:Y:S01]  /*af90*/  R2UR UR33, R22 ;  /* 0x00000000162172ca */ /* 0x000fe200000e0000 */
[----:B------:R-:W-:Y:S01]  /*afa0*/  IMAD.SHL.U32 R13, R13, 0x800, RZ ;  /* 0x000008000d0d7824 */ /* 0x000fe200078e00ff */
[----:B------:R-:W-:Y:S01]  /*afb0*/  R2UR UR36, R6 ;  /* 0x00000000062472ca */ /* 0x000fe200000e0000 */
[----:B------:R-:W-:Y:S01]  /*afc0*/  UIADD3 UR14, UP0, UR38, 0xf0, URZ ;  /* 0x000000f0260e7890 */ /* 0x000fe2000ff1e03f */
[----:B------:R-:W-:Y:S01]  /*afd0*/  R2UR UR35, R15 ;  /* 0x000000000f2372ca */ /* 0x000fe200000e0000 */
[--C-:B------:R-:W-:Y:S01]  /*afe0*/  IMAD R13, R13, 0x2, R24.reuse ;  /* 0x000000020d0d7824 */ /* 0x100fe200078e0218 */
[----:B------:R-:W-:Y:S01]  /*aff0*/  R2UR UR19, R20 ;  /* 0x00000000141372ca */ /* 0x000fe200000e0000 */
[----:B------:R-:W-:Y:S01]  /*b000*/  IMAD R24, R7, 0x10000, R24 ;  /* 0x0001000007187824 */ /* 0x000fe200078e0218 */
[----:B------:R-:W-:Y:S01]  /*b010*/  UIADD3 UR40, UP1, UR38, 0x1f0, URZ ;  /* 0x000001f026287890 */ /* 0x000fe2000ff3e03f */
[----:B------:R-:W-:Y:S01]  /*b020*/  ISETP.GT.AND P1, PT, R4, 0x1, PT ;  /* 0x000000010400780c */ /* 0x000fe20003f24270 */
[----:B------:R-:W-:Y:S01]  /*b030*/  UIADD3.X UR15, URZ, UR39, URZ, UP0, !UPT ;  /* 0x000000273f0f7290 */ /* 0x000fe200087fe43f */
[----:B------:R-:W-:Y:S01]  /*b040*/  R2UR UR24, R13 ;  /* 0x000000000d1872ca */ /* 0x000fe200000e0000 */
[----:B------:R-:W-:Y:S01]  /*b050*/  UIADD3 UR26, UR34, 0x40, URZ ;  /* 0x00000040221a7890 */ /* 0x000fe2000fffe03f */
[----:B------:R-:W-:Y:S01]  /*b060*/  R2UR UR8, R24 ;  /* 0x00000000180872ca */ /* 0x000fe200000e0000 */
[----:B------:R-:W-:Y:S01]  /*b070*/  UIADD3.X UR41, URZ, UR39, URZ, UP1, !UPT ;  /* 0x000000273f297290 */ /* 0x000fe20008ffe43f */
[----:B------:R-:W-:Y:S01]  /*b080*/  VIADD R7, R7, 0x1 ;  /* 0x0000000107077836 */ /* 0x000fe20000000000 */
[----:B------:R-:W-:Y:S01]  /*b090*/  UMOV UR13, 0xf0000 ;  /* 0x000f0000000d7882 */ /* 0x000fe20000000000 */
[----:B------:R-:W-:Y:S01]  /*b0a0*/  UMOV UR22, 0x0 ;  /* 0x0000000000167882 */ /* 0x000fe20000000000 */
[----:B------:R-:W-:Y:S01]  /*b0b0*/  UMOV UR23, 0x10000000 ;  /* 0x1000000000177882 */ /* 0x000fe20000000000 */
[----:B------:R-:W-:Y:S01]  /*b0c0*/  UMOV UR25, UR33 ;  /* 0x0000002100197c82 */ /* 0x000fe20008000000 */
[----:B------:R-:W-:Y:S01]  /*b0d0*/  ISETP.NE.AND P0, PT, R7, 0x2, PT ;  /* 0x000000020700780c */ /* 0x000fe20003f05270 */
[----:B------:R-:W-:Y:S01]  /*b0e0*/  UMOV UR28, UR36 ;  /* 0x00000024001c7c82 */ /* 0x000fe20008000000 */
[----:B------:R-:W-:Y:S01]  /*b0f0*/  UMOV UR27, UR35 ;  /* 0x00000023001b7c82 */ /* 0x000fe20008000000 */
[----:B------:R-:W-:Y:S01]  /*b100*/  UMOV UR17, UR33 ;  /* 0x0000002100117c82 */ /* 0x000fe20008000000 */
[----:B------:R-:W-:Y:S01]  /*b110*/  UIADD3 UR32, UR24, 0x100, URZ ;  /* 0x0000010018207890 */ /* 0x000fe2000fffe03f */
[----:B------:R-:W-:Y:S01]  /*b120*/  SEL R14, RZ, 0x1, P0 ;  /* 0x00000001ff0e7807 */ /* 0x000fe20000000000 */
[----:B------:R-:W-:Y:S01]  /*b130*/  UIADD3 UR24, UR24, 0x4100, URZ ;  /* 0x0000410018187890 */ /* 0x000fe2000fffe03f */
[----:B------:R-:W-:Y:S01]  /*b140*/  VIADD R21, R21, 0x80 ;  /* 0x0000008015157836 */ /* 0x000fe20000000000 */
[----:B------:R-:W-:Y:S01]  /*b150*/  UIADD3 UR16, UR8, 0x10100, URZ ;  /* 0x0001010008107890 */ /* 0x000fe2000fffe03f */
[----:B------:R-:W-:Y:S01]  /*b160*/  LOP3.LUT R5, R5, R14, RZ, 0x3c, !PT ;  /* 0x0000000e05057212 */ /* 0x000fe200078e3cff */
[----:B------:R-:W-:Y:S01]  /*b170*/  UIADD3 UR8, UR8, 0x18100, URZ ;  /* 0x0001810008087890 */ /* 0x000fe2000fffe03f */
[----:B------:R-:W-:Y:S01]  /*b180*/  SEL R7, R7, RZ, P0 ;  /* 0x000000ff07077207 */ /* 0x000fe20000000000 */
[----:B------:R-:W-:Y:S01]  /*b190*/  UMOV UR18, UR34 ;  /* 0x0000002200127c82 */ /* 0x000fe20008000000 */
[----:B------:R-:W-:Y:S01]  /*b1a0*/  UMOV UR20, UR36 ;  /* 0x0000002400147c82 */ /* 0x000fe20008000000 */
[----:B------:R0:W-:Y:S01]  /*b1b0*/  UTMALDG.3D.MULTICAST [UR32], [UR14], UR13, desc[UR22] ;  /* 0x000016200e0073b4 */ /* 0x0001e2000801180d */
[----:B------:R-:W-:Y:S01]  /*b1c0*/  UMOV UR9, UR33 ;  /* 0x0000002100097c82 */ /* 0x000fe20008000000 */
[----:B------:R-:W-:Y:S01]  /*b1d0*/  UMOV UR11, UR19 ;  /* 0x00000013000b7c82 */ /* 0x000fe20008000000 */
[----:B------:R-:W-:Y:S01]  /*b1e0*/  UMOV UR12, UR36 ;  /* 0x00000024000c7c82 */ /* 0x000fe20008000000 */
[----:B------:R-:W-:Y:S01]  /*b1f0*/  UMOV UR10, UR26 ;  /* 0x0000001a000a7c82 */ /* 0x000fe20008000000 */
[----:B------:R0:W-:Y:S01]  /*b200*/  UTMALDG.3D.MULTICAST [UR24], [UR14], UR13, desc[UR22] ;  /* 0x000016180e0073b4 */ /* 0x0001e2000801180d */
[----:B------:R0:W-:Y:S01]  /*b210*/  UTMALDG.3D [UR16], [UR40], desc[UR22] ;  /* 0x00001610280075b4 */ /* 0x0001e20008011000 */
[----:B------:R0:W-:Y:S02]  /*b220*/  UTMALDG.3D [UR8], [UR40], desc[UR22] ;  /* 0x00001608280075b4 */ /* 0x0001e40008011000 */
[----:B0-----:R-:W-:Y:S05]  /*b230*/  @P1 BRA `(.L_x_300) ;  /* 0xfffffffc000c1947 */ /* 0x001fea000383ffff */
.L_x_297:
[----:B------:R-:W-:Y:S05]  /*b240*/  BSYNC B1 ;  /* 0x0000000000017941 */ /* 0x000fea0003800000 */
.L_x_296:
[----:B------:R-:W-:Y:S01]  /*b250*/  LOP3.LUT P1, RZ, R9, 0xff, RZ, 0xc0, !PT ;  /* 0x000000ff09ff7812 */ /* 0x000fe2000782c0ff */
[----:B------:R-:W-:Y:S01]  /*b260*/  IMAD.IADD R3, R8, 0x1, R3 ;  /* 0x0000000108037824 */ /* 0x000fe200078e0203 */
[----:B------:R-:W-:Y:S01]  /*b270*/  IADD3 R16, P2, R16, UR30, RZ ;  /* 0x0000001e10107c10 */ /* 0x000fe2000ff5e0ff */
[----:B------:R-:W-:Y:S01]  /*b280*/  ULDC.64 UR8, c[0x0][0x650] ;  /* 0x0001940000087ab9 */ /* 0x000fe20000000a00 */
[----:B------:R-:W-:Y:S01]  /*b290*/  BSSY B1, `(.L_x_301) ;  /* 0x000006c000017945 */ /* 0x000fe20003800000 */
[----:B------:R-:W-:Y:S01]  /*b2a0*/  IMAD.MOV.U32 R13, RZ, RZ, -0x1 ;  /* 0xffffffffff0d7424 */ /* 0x000fe200078e00ff */
[----:B------:R-:W-:Y:S01]  /*b2b0*/  ISETP.GT.U32.AND P0, PT, R3, 0x1, PT ;  /* 0x000000010300780c */ /* 0x000fe20003f04070 */
[----:B------:R-:W-:Y:S01]  /*b2c0*/  IMAD.MOV.U32 R7, RZ, RZ, -0x1 ;  /* 0xffffffffff077424 */ /* 0x000fe200078e00ff */
[----:B------:R-:W-:Y:S01]  /*b2d0*/  SHF.R.U32.HI R4, RZ, 0x1, R3 ;  /* 0x00000001ff047819 */ /* 0x000fe20000011603 */
[----:B------:R-:W-:Y:S01]  /*b2e0*/  IMAD.MOV.U32 R6, RZ, RZ, -0x1 ;  /* 0xffffffffff067424 */ /* 0x000fe200078e00ff */
[----:B------:R-:W-:-:S02]  /*b2f0*/  ISETP.LT.U32.AND P0, PT, R8, 0x2, P0 ;  /* 0x000000020800780c */ /* 0x000fc40000701070 */
[----:B------:R-:W-:Y:S01]  /*b300*/  IADD3.X R17, R17, UR7, RZ, P2, !PT ;  /* 0x0000000711117c10 */ /* 0x000fe200097fe4ff */
[----:B------:R-:W0:Y:S01]  /*b310*/  @P1 S2R R10, SR_CgaCtaId ;  /* 0x00000000000a1919 */ /* 0x000e220000008800 */
[----:B------:R-:W-:Y:S02]  /*b320*/  @P1 MOV R5, 0x400 ;  /* 0x0000040000051802 */ /* 0x000fe40000000f00 */
[----:B------:R-:W-:Y:S02]  /*b330*/  ISETP.GE.U32.AND P2, PT, R16, UR8, PT ;  /* 0x0000000810007c0c */ /* 0x000fe4000bf46070 */
[----:B------:R-:W-:Y:S02]  /*b340*/  LOP3.LUT R4, R4, 0x1, RZ, 0xc0, !PT ;  /* 0x0000000104047812 */ /* 0x000fe400078ec0ff */
[----:B------:R-:W-:Y:S02]  /*b350*/  LOP3.LUT R3, R3, 0x1, RZ, 0xc0, !PT ;  /* 0x0000000103037812 */ /* 0x000fe400078ec0ff */
[----:B------:R-:W-:-:S02]  /*b360*/  PRMT R9, RZ, 0x7610, R9 ;  /* 0x00007610ff097816 */ /* 0x000fc40000000009 */
[----:B0-----:R-:W-:-:S04]  /*b370*/  @P1 LEA R5, R10, R5, 0x18 ;  /* 0x000000050a051211 */ /* 0x001fc800078ec0ff */
[----:B------:R0:W-:Y:S01]  /*b380*/  @P1 SYNCS.ARRIVE.TRANS64.A1T0 RZ, [R5+URZ+0x38], RZ ;  /* 0x000038ff05ff19a7 */ /* 0x0001e2000810003f */
[----:B------:R-:W-:-:S04]  /*b390*/  ISETP.NE.U32.AND P1, PT, R4, 0x1, PT ;  /* 0x000000010400780c */ /* 0x000fc80003f25070 */
[----:B------:R-:W-:Y:S02]  /*b3a0*/  ISETP.GT.U32.AND P1, PT, R8, 0x1, !P1 ;  /* 0x000000010800780c */ /* 0x000fe40004f24070 */
[----:B0-----:R-:W-:Y:S02]  /*b3b0*/  SEL R5, RZ, 0x1, !P0 ;  /* 0x00000001ff057807 */ /* 0x001fe40004000000 */
[----:B------:R-:W-:Y:S02]  /*b3c0*/  ISETP.GE.U32.AND.EX P0, PT, R17, UR9, PT, P2 ;  /* 0x0000000911007c0c */ /* 0x000fe4000bf06120 */
[----:B------:R-:W-:-:S04]  /*b3d0*/  SEL R4, RZ, 0x1, !P1 ;  /* 0x00000001ff047807 */ /* 0x000fc80004800000 */
[----:B------:R-:W-:Y:S02]  /*b3e0*/  LOP3.LUT R0, R4, R0, R5, 0x96, !PT ;  /* 0x0000000004007212 */ /* 0x000fe400078e9605 */
[----:B------:R-:W-:-:S05]  /*b3f0*/  PRMT R4, RZ, 0x7610, R4 ;  /* 0x00007610ff047816 */ /* 0x000fca0000000004 */
[----:B------:R-:W-:Y:S05]  /*b400*/  @P0 BRA `(.L_x_302) ;  /* 0x0000000400500947 */ /* 0x000fea0003800000 */
[----:B------:R-:W0:Y:S01]  /*b410*/  S2R R15, SR_CTAID.X ;  /* 0x00000000000f7919 */ /* 0x000e220000002500 */
[----:B------:R-:W-:Y:S01]  /*b420*/  ULDC.64 UR8, c[0x0][0x628] ;  /* 0x00018a0000087ab9 */ /* 0x000fe20000000a00 */
[----:B------:R-:W1:Y:S01]  /*b430*/  LDC R20, c[0x0][0x144] ;  /* 0x00005100ff147b82 */ /* 0x000e620000000800 */
[----:B------:R-:W-:Y:S01]  /*b440*/  ISETP.NE.U32.AND P0, PT, RZ, UR8, PT ;  /* 0x00000008ff007c0c */ /* 0x000fe2000bf05070 */
[----:B------:R-:W2:Y:S01]  /*b450*/  S2R R13, SR_CTAID.Y ;  /* 0x00000000000d7919 */ /* 0x000ea20000002600 */
[----:B------:R-:W-:Y:S01]  /*b460*/  ULDC UR11, c[0x0][0x630] ;  /* 0x00018c00000b7ab9 */ /* 0x000fe20000000800 */
[----:B------:R-:W-:Y:S01]  /*b470*/  ULDC UR12, c[0x0][0x150] ;  /* 0x00005400000c7ab9 */ /* 0x000fe20000000800 */
[----:B------:R-:W-:Y:S01]  /*b480*/  ISETP.NE.AND.EX P0, PT, RZ, UR9, PT, P0 ;  /* 0x00000009ff007c0c */ /* 0x000fe2000bf05300 */
[----:B------:R-:W-:Y:S02]  /*b490*/  IMAD.MOV.U32 R4, RZ, RZ, R16 ;  /* 0x000000ffff047224 */ /* 0x000fe400078e0010 */
[----:B------:R-:W-:Y:S01]  /*b4a0*/  IMAD.MOV.U32 R5, RZ, RZ, R17 ;  /* 0x000000ffff057224 */ /* 0x000fe200078e0011 */
[----:B0-----:R-:W-:-:S09]  /*b4b0*/  I2FP.F32.U32 R22, R15 ;  /* 0x0000000f00167245 */ /* 0x001fd20000201000 */
[----:B------:R-:W-:Y:S05]  /*b4c0*/  @!P0 BRA `(.L_x_303) ;  /* 0x0000000000288947 */ /* 0x000fea0003800000 */
[----:B------:R-:W-:Y:S02]  /*b4d0*/  ULDC UR10, c[0x0][0x634] ;  /* 0x00018d00000a7ab9 */ /* 0x000fe40000000800 */
[----:B------:R-:W-:-:S05]  /*b4e0*/  IADD3 R5, P0, R16, UR10, RZ ;  /* 0x0000000a10057c10 */ /* 0x000fca000ff1e0ff */
[----:B------:R-:W-:-:S04]  /*b4f0*/  IMAD.X R21, RZ, RZ, R17, P0 ;  /* 0x000000ffff157224 */ /* 0x000fc800000e0611 */
[----:B------:R-:W-:-:S04]  /*b500*/  IMAD.WIDE.U32 R6, R21, UR8, RZ ;  /* 0x0000000815067c25 */ /* 0x000fc8000f8e00ff */
[----:B------:R-:W-:-:S04]  /*b510*/  IMAD.WIDE.U32 R6, P0, R5, UR9, R6 ;  /* 0x0000000905067c25 */ /* 0x000fc8000f800006 */
[----:B------:R-:W-:-:S04]  /*b520*/  IMAD.WIDE.U32 R4, R5, UR8, RZ ;  /* 0x0000000805047c25 */ /* 0x000fc8000f8e00ff */
[----:B------:R-:W-:Y:S01]  /*b530*/  IMAD.MOV.U32 R4, RZ, RZ, R7 ;  /* 0x000000ffff047224 */ /* 0x000fe200078e0007 */
[----:B------:R-:W-:Y:S01]  /*b540*/  IADD3 RZ, P1, R5, R6, RZ ;  /* 0x0000000605ff7210 */ /* 0x000fe20007f3e0ff */
[----:B------:R-:W-:-:S04]  /*b550*/  IMAD.X R5, RZ, RZ, RZ, P0 ;  /* 0x000000ffff057224 */ /* 0x000fc800000e06ff */
[----:B------:R-:W-:-:S08]  /*b560*/  IMAD.WIDE.U32.X R4, R21, UR9, R4, P1 ;  /* 0x0000000915047c25 */ /* 0x000fd000088e0404 */
.L_x_303:
[----:B------:R-:W-:Y:S01]  /*b570*/  FMUL R22, R22, UR12 ;  /* 0x0000000c16167c20 */ /* 0x000fe20008400000 */
[--C-:B------:R-:W-:Y:S01]  /*b580*/  SHF.R.U64 R14, R4, UR11, R5.reuse ;  /* 0x0000000b040e7c19 */ /* 0x100fe20008001205 */
[----:B------:R-:W-:Y:S01]  /*b590*/  ULDC.64 UR8, c[0x0][0x620] ;  /* 0x0001880000087ab9 */ /* 0x000fe20000000a00 */
[----:B------:R-:W-:Y:S01]  /*b5a0*/  SHF.R.U32.HI R4, RZ, UR11, R5 ;  /* 0x0000000bff047c19 */ /* 0x000fe20008011605 */
[----:B------:R-:W-:Y:S01]  /*b5b0*/  ULDC.64 UR10, c[0x0][0x640] ;  /* 0x00019000000a7ab9 */ /* 0x000fe20000000a00 */
[----:B------:R-:W-:Y:S01]  /*b5c0*/  IADD3 R5, P0, RZ, -R14, RZ ;  /* 0x8000000eff057210 */ /* 0x000fe20007f1e0ff */
[----:B------:R-:W0:Y:S04]  /*b5d0*/  F2I.U32.TRUNC.NTZ R22, R22 ;  /* 0x0000001600167305 */ /* 0x000e28000020f000 */
[----:B------:R-:W-:Y:S01]  /*b5e0*/  IMAD.X R4, RZ, RZ, ~R4, P0 ;  /* 0x000000ffff047224 */ /* 0x000fe200000e0e04 */
[----:B------:R-:W-:-:S03]  /*b5f0*/  ISETP.NE.U32.AND P0, PT, RZ, UR10, PT ;  /* 0x0000000aff007c0c */ /* 0x000fc6000bf05070 */
[----:B------:R-:W-:Y:S01]  /*b600*/  IMAD R4, R4, UR8, RZ ;  /* 0x0000000804047c24 */ /* 0x000fe2000f8e02ff */
[----:B------:R-:W-:-:S03]  /*b610*/  ISETP.NE.AND.EX P0, PT, RZ, UR11, PT, P0 ;  /* 0x0000000bff007c0c */ /* 0x000fc6000bf05300 */
[C---:B------:R-:W-:Y:S01]  /*b620*/  IMAD R7, R5.reuse, UR9, R4 ;  /* 0x0000000905077c24 */ /* 0x040fe2000f8e0204 */
[----:B------:R-:W-:Y:S01]  /*b630*/  ULDC UR9, c[0x0][0x154] ;  /* 0x0000550000097ab9 */ /* 0x000fe20000000800 */
[----:B------:R-:W-:Y:S01]  /*b640*/  IMAD.WIDE.U32 R4, R5, UR8, R16 ;  /* 0x0000000805047c25 */ /* 0x000fe2000f8e0010 */
[----:B------:R-:W-:-:S03]  /*b650*/  ULDC UR8, c[0x0][0x618] ;  /* 0x0001860000087ab9 */ /* 0x000fc60000000800 */
[----:B0-----:R-:W-:Y:S02]  /*b660*/  IMAD.MOV R6, RZ, RZ, -R22 ;  /* 0x000000ffff067224 */ /* 0x001fe400078e0a16 */
[----:B------:R-:W-:Y:S02]  /*b670*/  IMAD.IADD R5, R5, 0x1, R7 ;  /* 0x0000000105057824 */ /* 0x000fe400078e0207 */
[----:B-1----:R-:W-:Y:S01]  /*b680*/  IMAD R15, R20, R6, R15 ;  /* 0x00000006140f7224 */ /* 0x002fe200078e020f */
[----:B--2---:R-:W-:Y:S01]  /*b690*/  I2FP.F32.U32 R6, R13 ;  /* 0x0000000d00067245 */ /* 0x004fe20000201000 */
[----:B------:R-:W0:Y:S01]  /*b6a0*/  LDC R20, c[0x0][0x148] ;  /* 0x00005200ff147b82 */ /* 0x000e220000000800 */
[--C-:B------:R-:W-:Y:S02]  /*b6b0*/  SHF.R.U64 R21, R4, UR8, R5.reuse ;  /* 0x0000000804157c19 */ /* 0x100fe40008001205 */
[----:B------:R-:W-:Y:S01]  /*b6c0*/  SHF.R.U32.HI R4, RZ, UR8, R5 ;  /* 0x00000008ff047c19 */ /* 0x000fe20008011605 */
[----:B------:R-:W-:Y:S01]  /*b6d0*/  FMUL R6, R6, UR9 ;  /* 0x0000000906067c20 */ /* 0x000fe20008400000 */
[----:B------:R-:W-:-:S02]  /*b6e0*/  ULDC UR8, c[0x0][0x608] ;  /* 0x0001820000087ab9 */ /* 0x000fc40000000800 */
[--C-:B------:R-:W-:Y:S01]  /*b6f0*/  SHF.R.U64 R23, R21, UR8, R4.reuse ;  /* 0x0000000815177c19 */ /* 0x100fe20008001204 */
[----:B------:R1:W2:Y:S01]  /*b700*/  F2I.U32.TRUNC.NTZ R24, R6 ;  /* 0x0000000600187305 */ /* 0x0002a2000020f000 */
[----:B------:R-:W-:Y:S01]  /*b710*/  SHF.R.U32.HI R4, RZ, UR8, R4 ;  /* 0x00000008ff047c19 */ /* 0x000fe20008011604 */
[----:B------:R-:W-:-:S03]  /*b720*/  ULDC UR8, c[0x0][0x658] ;  /* 0x0001960000087ab9 */ /* 0x000fc60000000800 */
[--C-:B------:R-:W-:Y:S02]  /*b730*/  SHF.R.U64 R22, R23, UR8, R4.reuse ;  /* 0x0000000817167c19 */ /* 0x100fe40008001204 */
[----:B------:R-:W-:-:S03]  /*b740*/  SHF.R.U32.HI R25, RZ, UR8, R4 ;  /* 0x00000008ff197c19 */ /* 0x000fc60008011604 */
[----:B------:R-:W-:Y:S02]  /*b750*/  IMAD.MOV.U32 R4, RZ, RZ, R22 ;  /* 0x000000ffff047224 */ /* 0x000fe400078e0016 */
[----:B------:R-:W-:Y:S01]  /*b760*/  IMAD.MOV.U32 R5, RZ, RZ, R25 ;  /* 0x000000ffff057224 */ /* 0x000fe200078e0019 */
[----:B-1----:R-:W-:Y:S06]  /*b770*/  @!P0 BRA `(.L_x_304) ;  /* 0x0000000000288947 */ /* 0x002fec0003800000 */
        /* <DEDUP_REMOVED lines=10> */
.L_x_304:
[----:B------:R-:W-:Y:S01]  /*b820*/  ISETP.NE.AND P0, PT, R2, 0x1, PT ;  /* 0x000000010200780c */ /* 0x000fe20003f05270 */
[----:B------:R-:W-:Y:S01]  /*b830*/  ULDC UR8, c[0x0][0x648] ;  /* 0x0001920000087ab9 */ /* 0x000fe20000000800 */
[----:B------:R-:W-:Y:S01]  /*b840*/  LOP3.LUT R23, R23, UR6, RZ, 0xc0, !PT ;  /* 0x0000000617177c12 */ /* 0x000fe2000f8ec0ff */
[----:B--2---:R-:W-:Y:S01]  /*b850*/  IMAD.MOV R24, RZ, RZ, -R24 ;  /* 0x000000ffff187224 */ /* 0x004fe200078e0a18 */
[----:B------:R-:W-:Y:S01]  /*b860*/  SHF.R.U64 R4, R4, UR8, R5 ;  /* 0x0000000804047c19 */ /* 0x000fe20008001205 */
[----:B------:R-:W-:Y:S01]  /*b870*/  ULDC UR8, c[0x0][0x638] ;  /* 0x00018e0000087ab9 */ /* 0x000fe20000000800 */
[----:B------:R-:W-:Y:S01]  /*b880*/  LOP3.LUT R21, R21, UR4, RZ, 0xc0, !PT ;  /* 0x0000000415157c12 */ /* 0x000fe2000f8ec0ff */
[----:B------:R-:W-:Y:S01]  /*b890*/  ULDC UR9, c[0x0][0x610] ;  /* 0x0001840000097ab9 */ /* 0x000fe20000000800 */
[----:B------:R-:W-:Y:S02]  /*b8a0*/  IMAD.MOV.U32 R6, RZ, RZ, R14 ;  /* 0x000000ffff067224 */ /* 0x000fe400078e000e */
[----:B------:R-:W-:-:S02]  /*b8b0*/  IMAD.MOV R5, RZ, RZ, -R4 ;  /* 0x000000ffff057224 */ /* 0x000fc400078e0a04 */
[----:B------:R-:W-:Y:S02]  /*b8c0*/  IMAD R4, R4, UR5, R23 ;  /* 0x0000000504047c24 */ /* 0x000fe4000f8e0217 */
[----:B0-----:R-:W-:Y:S02]  /*b8d0*/  @P0 IMAD R15, R20, R24, R13 ;  /* 0x00000018140f0224 */ /* 0x001fe400078e020d */
[----:B------:R-:W-:Y:S01]  /*b8e0*/  IMAD R22, R5, UR8, R22 ;  /* 0x0000000805167c24 */ /* 0x000fe2000f8e0216 */
[----:B------:R-:W-:Y:S01]  /*b8f0*/  ULDC UR8, c[0x0][0x600] ;  /* 0x0001800000087ab9 */ /* 0x000fe20000000800 */
[----:B------:R-:W-:Y:S02]  /*b900*/  IMAD R15, R4, UR9, R15 ;  /* 0x00000009040f7c24 */ /* 0x000fe4000f8e020f */
[----:B------:R-:W-:Y:S02]  /*b910*/  IMAD R22, R22, UR8, R21 ;  /* 0x0000000816167c24 */ /* 0x000fe4000f8e0215 */
[----:B------:R-:W-:-:S03]  /*b920*/  IMAD.MOV.U32 R4, RZ, RZ, 0x1 ;  /* 0x00000001ff047424 */ /* 0x000fc600078e00ff */
[----:B------:R-:W-:Y:S02]  /*b930*/  SEL R7, R22, R15, !P0 ;  /* 0x0000000f16077207 */ /* 0x000fe40004000000 */
[----:B------:R-:W-:-:S07]  /*b940*/  SEL R13, R15, R22, !P0 ;  /* 0x000000160f0d7207 */ /* 0x000fce0004000000 */
.L_x_302:
[----:B------:R-:W-:Y:S05]  /*b950*/  BSYNC B1 ;  /* 0x0000000000017941 */ /* 0x000fea0003800000 */
.L_x_301:
[----:B------:R-:W-:-:S13]  /*b960*/  LOP3.LUT P0, RZ, R4, 0xff, RZ, 0xc0, !PT ;  /* 0x000000ff04ff7812 */ /* 0x000fda000780c0ff */
[----:B------:R-:W-:Y:S05]  /*b970*/  @P0 BRA `(.L_x_305) ;  /* 0xfffffff400040947 */ /* 0x000fea000383ffff */
[----:B------:R-:W-:Y:S05]  /*b980*/  BSYNC B0 ;  /* 0x0000000000007941 */ /* 0x000fea0003800000 */
.L_x_294:
[----:B------:R-:W-:-:S03]  /*b990*/  UMOV UR8, 0xffffffff ;  /* 0xffffffff00087882 */ /* 0x000fc60000000000 */
[----:B------:R-:W-:Y:S05]  /*b9a0*/  BRA.DIV UR8, `(.L_x_306) ;  /* 0x0000000208cc7947 */ /* 0x000fea000b800000 */
[----:B------:R-:W-:-:S13]  /*b9b0*/  ELECT P6, URZ, PT ;  /* 0x00000000003f782f */ /* 0x000fda00038c0000 */
.L_x_318:
[----:B------:R-:W-:Y:S04]  /*b9c0*/  BSSY B0, `(.L_x_307) ;  /* 0x0000019000007945 */ /* 0x000fe80003800000 */
[----:B------:R-:W-:Y:S05]  /*b9d0*/  @!P6 BRA `(.L_x_308) ;  /* 0x00000000005ce947 */ /* 0x000fea0003800000 */
[----:B------:R-:W-:-:S04]  /*b9e0*/  LOP3.LUT R19, R19, 0x2, RZ, 0xfc, !PT ;  /* 0x0000000213137812 */ /* 0x000fc800078efcff */
[----:B------:R-:W-:-:S13]  /*b9f0*/  ISETP.NE.AND P0, PT, R19, 0x3, PT ;  /* 0x000000031300780c */ /* 0x000fda0003f05270 */
[----:B------:R-:W-:Y:S05]  /*ba00*/  @!P0 BRA `(.L_x_309) ;  /* 0x0000000000048947 */ /* 0x000fea0003800000 */
[----:B------:R-:W-:Y:S01]  /*ba10*/  BPT.TRAP 0x1 ;  /* 0x000000040000795c */ /* 0x000fe20000300000 */
.L_x_309:
[----:B------:R-:W0:Y:S01]  /*ba20*/  S2R R5, SR_CgaCtaId ;  /* 0x0000000000057919 */ /* 0x000e220000008800 */
[----:B------:R-:W-:Y:S02]  /*ba30*/  MOV R2, 0x400 ;  /* 0x0000040000027802 */ /* 0x000fe40000000f00 */
[----:B------:R-:W-:Y:S02]  /*ba40*/  SHF.L.U32 R4, R0, 0x1f, RZ ;  /* 0x0000001f00047819 */ /* 0x000fe400000006ff */
[----:B0-----:R-:W-:-:S05]  /*ba50*/  LEA R2, R5, R2, 0x18 ;  /* 0x0000000205027211 */ /* 0x001fca00078ec0ff */
[----:B------:R-:W-:-:S04]  /*ba60*/  VIADD R2, R2, 0x10 ;  /* 0x0000001002027836 */ /* 0x000fc80000000000 */
[C---:B------:R-:W-:Y:S02]  /*ba70*/  IMAD R7, R3.reuse, 0x8, R2 ;  /* 0x0000000803077824 */ /* 0x040fe400078e0202 */
[----:B------:R-:W-:Y:S02]  /*ba80*/  VIADD R3, R3, 0x1 ;  /* 0x0000000103037836 */ /* 0x000fe40000000000 */
[----:B------:R-:W0:Y:S03]  /*ba90*/  SYNCS.PHASECHK.TRANS64.TRYWAIT P0, [R7+URZ], R4 ;  /* 0x00000004070075a7 */ /* 0x000e26000800017f */
[----:B------:R-:W-:-:S04]  /*baa0*/  ISETP.NE.AND P1, PT, R3, 0x2, PT ;  /* 0x000000020300780c */ /* 0x000fc80003f25270 */
[----:B------:R-:W-:Y:S02]  /*bab0*/  SEL R5, RZ, 0x1, P1 ;  /* 0x00000001ff057807 */ /* 0x000fe40000800000 */
[----:B------:R-:W-:Y:S02]  /*bac0*/  SEL R3, R3, RZ, P1 ;  /* 0x000000ff03037207 */ /* 0x000fe40000800000 */
[----:B------:R-:W-:Y:S01]  /*bad0*/  LOP3.LUT R0, R0, R5, RZ, 0x3c, !PT ;  /* 0x0000000500007212 */ /* 0x000fe200078e3cff */
[----:B0-----:R-:W-:Y:S06]  /*bae0*/  @!P0 BRA `(.L_x_310) ;  /* 0x00000000009c8947 */ /* 0x001fec0003800000 */
.L_x_319:
[----:B------:R-:W-:Y:S01]  /*baf0*/  IMAD R3, R3, 0x8, R2 ;  /* 0x0000000803037824 */ /* 0x000fe200078e0202 */
[----:B------:R-:W-:-:S07]  /*bb00*/  SHF.L.U32 R0, R0, 0x1f, RZ ;  /* 0x0000001f00007819 */ /* 0x000fce00000006ff */
.L_x_311:
[----:B-1----:R1:W2:Y:S02]  /*bb10*/  SYNCS.PHASECHK.TRANS64.TRYWAIT P0, [R3+URZ], R0 ;  /* 0x00000000030075a7 */ /* 0x0022a4000800017f */
[----:B--2---:R-:W-:Y:S05]  /*bb20*/  @!P0 NANOSLEEP.SYNCS 0x989680 ;  /* 0x009896800000895d */ /* 0x004fea0003900000 */
[----:B------:R-:W2:Y:S02]  /*bb30*/  @!P0 SYNCS.PHASECHK.TRANS64 P0, [R3+URZ], R0 ;  /* 0x00000000030085a7 */ /* 0x000ea4000800007f */
[----:B--2---:R-:W-:Y:S05]  /*bb40*/  @!P0 BRA `(.L_x_311) ;  /* 0xfffffffc00f08947 */ /* 0x004fea000383ffff */
.L_x_308:
[----:B------:R-:W-:Y:S05]  /*bb50*/  BSYNC B0 ;  /* 0x0000000000007941 */ /* 0x000fea0003800000 */
.L_x_307:
[----:B------:R-:W-:Y:S05]  /*bb60*/  EXIT ;  /* 0x000000000000794d */ /* 0x000fea0003800000 */
.L_x_21:
[----:B---3--:R3:W4:Y:S02]  /*bb70*/  SYNCS.PHASECHK.TRANS64.TRYWAIT P1, [R3+URZ], R0 ;  /* 0x00000000030075a7 */ /* 0x008724000802017f */
[----:B----4-:R-:W-:Y:S05]  /*bb80*/  @!P1 NANOSLEEP.SYNCS 0x989680 ;  /* 0x009896800000995d */ /* 0x010fea0003900000 */
[----:B------:R-:W4:Y:S02]  /*bb90*/  @!P1 SYNCS.PHASECHK.TRANS64 P1, [R3+URZ], R0 ;  /* 0x00000000030095a7 */ /* 0x000f24000802007f */
[----:B----4-:R-:W-:Y:S05]  /*bba0*/  @!P1 BRA `(.L_x_21) ;  /* 0xfffffffc00f09947 */ /* 0x010fea000383ffff */
[----:B------:R-:W-:Y:S05]  /*bbb0*/  BRA `(.L_x_20) ;  /* 0xffffff58002c7947 */ /* 0x000fea000383ffff */
.L_x_26:
[----:B-1----:R1:W2:Y:S02]  /*bbc0*/  SYNCS.PHASECHK.TRANS64.TRYWAIT P1, [R5+URZ], R4 ;  /* 0x00000004050075a7 */ /* 0x0022a4000802017f */
[----:B--2---:R-:W-:Y:S05]  /*bbd0*/  @!P1 NANOSLEEP.SYNCS 0x989680 ;  /* 0x009896800000995d */ /* 0x004fea0003900000 */
[----:B------:R-:W2:Y:S02]  /*bbe0*/  @!P1 SYNCS.PHASECHK.TRANS64 P1, [R5+URZ], R4 ;  /* 0x00000004050095a7 */ /* 0x000ea4000802007f */
[----:B--2---:R-:W-:Y:S05]  /*bbf0*/  @!P1 BRA `(.L_x_26) ;  /* 0xfffffffc00f09947 */ /* 0x004fea000383ffff */
[----:B------:R-:W-:Y:S05]  /*bc00*/  BRA `(.L_x_25) ;  /* 0xffffff5c00a87947 */ /* 0x000fea000383ffff */
.L_x_295:
[----:B------:R-:W-:Y:S01]  /*bc10*/  BSSY B1, `(.L_x_312) ;  /* 0x0000006000017945 */ /* 0x000fe20003800000 */
[----:B------:R-:W-:-:S07]  /*bc20*/  IMAD.MOV.U32 R15, RZ, RZ, -0x1 ;  /* 0xffffffffff0f7424 */ /* 0x000fce00078e00ff */
[----:B------:R-:W-:Y:S05]  /*bc30*/  WARPSYNC.COLLECTIVE R15, `(.L_x_313) ;  /* 0x000000000f0c7348 */ /* 0x000fea0003c00000 */
[----:B------:R-:W-:Y:S02]  /*bc40*/  ELECT P6, UR62, PT ;  /* 0x00000000003e782f */ /* 0x000fe400038c0000 */
[----:B------:R-:W-:Y:S01]  /*bc50*/  MOV R14, UR62 ;  /* 0x0000003e000e7c02 */ /* 0x000fe20008000f00 */
[----:B------:R-:W-:Y:S10]  /*bc60*/  ENDCOLLECTIVE ;  /* 0x000000000000791b */ /* 0x000ff40003800000 */
.L_x_313:
[----:B------:R-:W-:Y:S05]  /*bc70*/  BSYNC B1 ;  /* 0x0000000000017941 */ /* 0x000fea0003800000 */
.L_x_312:
[----:B------:R-:W-:Y:S05]  /*bc80*/  BRA `(.L_x_314) ;  /* 0xfffffff0004c7947 */ /* 0x000fea000383ffff */
.L_x_298:
[----:B0-----:R0:W1:Y:S02]  /*bc90*/  SYNCS.PHASECHK.TRANS64.TRYWAIT P0, [R22+URZ+0x10], R13 ;  /* 0x0000100d160075a7 */ /* 0x001064000800017f */
[----:B-1----:R-:W-:Y:S05]  /*bca0*/  @!P0 NANOSLEEP.SYNCS 0x989680 ;  /* 0x009896800000895d */ /* 0x002fea0003900000 */
[----:B------:R-:W1:Y:S02]  /*bcb0*/  @!P0 SYNCS.PHASECHK.TRANS64 P0, [R22+URZ+0x10], R13 ;  /* 0x0000100d160085a7 */ /* 0x000e64000800007f */
[----:B-1----:R-:W-:Y:S05]  /*bcc0*/  @!P0 BRA `(.L_x_298) ;  /* 0xfffffffc00f08947 */ /* 0x002fea000383ffff */
[----:B------:R-:W-:Y:S05]  /*bcd0*/  BRA `(.L_x_315) ;  /* 0xfffffff0008c7947 */ /* 0x000fea000383ffff */
.L_x_306:
[----:B------:R-:W-:Y:S01]  /*bce0*/  BSSY B0, `(.L_x_316) ;  /* 0x0000006000007945 */ /* 0x000fe20003800000 */
[----:B------:R-:W-:-:S07]  /*bcf0*/  IMAD.MOV.U32 R15, RZ, RZ, -0x1 ;  /* 0xffffffffff0f7424 */ /* 0x000fce00078e00ff */
[----:B------:R-:W-:Y:S05]  /*bd00*/  WARPSYNC.COLLECTIVE R15, `(.L_x_317) ;  /* 0x000000000f0c7348 */ /* 0x000fea0003c00000 */
[----:B------:R-:W-:Y:S02]  /*bd10*/  ELECT P6, UR62, PT ;  /* 0x00000000003e782f */ /* 0x000fe400038c0000 */
[----:B------:R-:W-:Y:S01]  /*bd20*/  MOV R14, UR62 ;  /* 0x0000003e000e7c02 */ /* 0x000fe20008000f00 */
[----:B------:R-:W-:Y:S10]  /*bd30*/  ENDCOLLECTIVE ;  /* 0x000000000000791b */ /* 0x000ff40003800000 */
.L_x_317:
[----:B------:R-:W-:Y:S05]  /*bd40*/  BSYNC B0 ;  /* 0x0000000000007941 */ /* 0x000fea0003800000 */
.L_x_316:
[----:B------:R-:W-:Y:S05]  /*bd50*/  BRA `(.L_x_318) ;  /* 0xfffffffc00187947 */ /* 0x000fea000383ffff */
.L_x_310:
[----:B0-----:R0:W1:Y:S02]  /*bd60*/  SYNCS.PHASECHK.TRANS64.TRYWAIT P0, [R7+URZ], R4 ;  /* 0x00000004070075a7 */ /* 0x001064000800017f */
[----:B-1----:R-:W-:Y:S05]  /*bd70*/  @!P0 NANOSLEEP.SYNCS 0x989680 ;  /* 0x009896800000895d */ /* 0x002fea0003900000 */
[----:B------:R-:W1:Y:S02]  /*bd80*/  @!P0 SYNCS.PHASECHK.TRANS64 P0, [R7+URZ], R4 ;  /* 0x00000004070085a7 */ /* 0x000e64000800007f */
[----:B-1----:R-:W-:Y:S05]  /*bd90*/  @!P0 BRA `(.L_x_310) ;  /* 0xfffffffc00f08947 */ /* 0x002fea000383ffff */
[----:B------:R-:W-:Y:S05]  /*bda0*/  BRA `(.L_x_319) ;  /* 0xfffffffc00507947 */ /* 0x000fea000383ffff */
.L_x_320:
[----:B------:R-:W-:-:S00]  /*bdb0*/  BRA `(.L_x_320) ;  /* 0xfffffffc00fc7947 */ /* 0x000fc0000383ffff */
[----:B------:R-:W-:-:S00]  /*bdc0*/  NOP ;  /* 0x0000000000007918 */ /* 0x000fc00000000000 */
        /* <DEDUP_REMOVED lines=11> */
.L_x_321:


//--------------------- .nv.global.init           --------------------------
	.section	.nv.global.init,"aw",@progbits
.nv.global.init:
	.type		$str$22,@object
	.size		$str$22,($str$23 - $str$22)
$str$22:
        /*0000*/ 	.byte	0x6b, 0x5f, 0x74, 0x69, 0x6c, 0x65, 0x5f, 0x63, 0x6f, 0x75, 0x6e, 0x74, 0x20, 0x3e, 0x3d, 0x20
        /*0010*/ 	.byte	0x31, 0x00
	.type		$str$23,@object
	.size		$str$23,(__unnamed_1 - $str$23)
$str$23:
        /*0012*/ 	.byte	0x2f, 0x74, 0x6d, 0x70, 0x2f, 0x63, 0x75, 0x74, 0x6c, 0x61, 0x73, 0x73, 0x5f, 0x73, 0x77, 0x65
        /*0022*/ 	.byte	0x65, 0x70, 0x5f, 0x73, 0x72, 0x63, 0x2f, 0x69, 0x6e, 0x63, 0x6c, 0x75, 0x64, 0x65, 0x2f, 0x63
        /*0032*/ 	.byte	0x75, 0x74, 0x6c, 0x61, 0x73, 0x73, 0x2f, 0x67, 0x65, 0x6d, 0x6d, 0x2f, 0x63, 0x6f, 0x6c, 0x6c
        /*0042*/ 	.byte	0x65, 0x63, 0x74, 0x69, 0x76, 0x65, 0x2f, 0x73, 0x6d, 0x39, 0x30, 0x5f, 0x6d, 0x6d, 0x61, 0x5f
        /*0052*/ 	.byte	0x74, 0x6d, 0x61, 0x5f, 0x67, 0x6d, 0x6d, 0x61, 0x5f, 0x73, 0x73, 0x5f, 0x77, 0x61, 0x72, 0x70
        /*0062*/ 	.byte	0x73, 0x70, 0x65, 0x63, 0x69, 0x61, 0x6c, 0x69, 0x7a, 0x65, 0x64, 0x2e, 0x68, 0x70, 0x70, 0x00
	.type		__unnamed_1,@object
	.size		__unnamed_1,(.L_0 - __unnamed_1)
__unnamed_1:
        /*0072*/ 	.byte	0x76, 0x6f, 0x69, 0x64, 0x20, 0x63, 0x75, 0x74, 0x6c, 0x61, 0x73, 0x73, 0x3a, 0x3a, 0x67, 0x65
        /* <DEDUP_REMOVED lines=180> */
        /*0bc2*/ 	.byte	0x6e, 0x74, 0x69, 0x74, 0x79, 0x5d, 0x00
.L_0:


//--------------------- .nv.shared._ZN7cutlass13device_kernelINS_4gemm6kernel13GemmUniversalIN4cute5tupleIJiiiiEEENS1_10collective13CollectiveMmaINS1_34MainloopSm90TmaGmmaWarpSpecializedILi2ENS5_IJNS4_1CILi1EEENSA_ILi4EEESB_EEENS1_35KernelTmaWarpSpecializedCooperativeEEENS5_IJNSA_ILi128EEENSA_ILi256EEESG_EEENS_6half_tENS5_IJlSB_lEEESJ_SK_NS4_8TiledMMAINS4_8MMA_AtomIJNS4_4SM904GMMA26MMA_64x256x16_F32F16F16_SSILNSO_5MajorE0ELSQ_0ELNSO_7ScaleInE1ELSR_1EEEEEENS4_6LayoutINS5_IJNSA_ILi2EEESB_SB_EEENS5_IJSB_NSA_ILi0EEESX_EEEEENS5_IJNS4_10UnderscoreES10_S10_EEEEENS4_23SM90_TMA_LOAD_MULTICASTENS4_14ComposedLayoutINS4_7SwizzleILi3ELi4ELi3EEENS4_18smem_ptr_flag_bitsILi16EEENSU_INS5_IJNSA_ILi8EEENSA_ILi64EEEEEENS5_IJS1A_SB_EEEEEEEvNS4_8identityENS4_13SM90_TMA_LOADES1E_vS1F_EENS_8epilogue10collective6detail29Sm90TmaWarpSpecializedAdapterINS1J_15DefaultEpilogueISJ_SK_SK_NS1I_6thread17LinearCombinationISJ_Li1EffLNS1N_9ScaleType4KindE0ELNS_15FloatRoundStyleE2ESJ_EENS1_15EpilogueDefaultEEEEEvvEEEEvNT_6ParamsE --------------------------
	.section	.nv.shared._ZN7cutlass13device_kernelINS_4gemm6kernel13GemmUniversalIN4cute5tupleIJiiiiEEENS1_10collective13CollectiveMmaINS1_34MainloopSm90TmaGmmaWarpSpecializedILi2ENS5_IJNS4_1CILi1EEENSA_ILi4EEESB_EEENS1_35KernelTmaWarpSpecializedCooperativeEEENS5_IJNSA_ILi128EEENSA_ILi256EEESG_EEENS_6half_tENS5_IJlSB_lEEESJ_SK_NS4_8TiledMMAINS4_8MMA_AtomIJNS4_4SM904GMMA26MMA_64x256x16_F32F16F16_SSILNSO_5MajorE0ELSQ_0ELNSO_7ScaleInE1ELSR_1EEEEEENS4_6LayoutINS5_IJNSA_ILi2EEESB_SB_EEENS5_IJSB_NSA_ILi0EEESX_EEEEENS5_IJNS4_10UnderscoreES10_S10_EEEEENS4_23SM90_TMA_LOAD_MULTICASTENS4_14ComposedLayoutINS4_7SwizzleILi3ELi4ELi3EEENS4_18smem_ptr_flag_bitsILi16EEENSU_INS5_IJNSA_ILi8EEENSA_ILi64EEEEEENS5_IJS1A_SB_EEEEEEEvNS4_8identityENS4_13SM90_TMA_LOADES1E_vS1F_EENS_8epilogue10collective6detail29Sm90TmaWarpSpecializedAdapterINS1J_15DefaultEpilogueISJ_SK_SK_NS1I_6thread17LinearCombinationISJ_Li1EffLNS1N_9ScaleType4KindE0ELNS_15FloatRoundStyleE2ESJ_EENS1_15EpilogueDefaultEEEEEvvEEEEvNT_6ParamsE,"aw",@nobits
	.sectionflags	@""
	.align	16
	.zero		1024


//--------------------- .nv.shared.reserved.0     --------------------------
	.section	.nv.shared.reserved.0,"aw",@nobits
	.weak		__nv_reservedSMEM_offset_0_alias
	.size		__nv_reservedSMEM_offset_0_alias, 0, 0
	.other		__nv_reservedSMEM_offset_0_alias,@"STO_CUDA_RESERVED_SHARED STV_DEFAULT"
__nv_reservedSMEM_offset_0_alias:
	.zero		0


//--------------------- .nv.global                --------------------------
	.section	.nv.global,"aw",@nobits
.nv.global:
	.type		_ZN40_INTERNAL_fdf0bb56_4_k_cu_68a0b17c_287734cute1_E,@object
	.size		_ZN40_INTERNAL_fdf0bb56_4_k_cu_68a0b17c_287734cute1_E,(_ZN40_INTERNAL_fdf0bb56_4_k_cu_68a0b17c_287734cuda3std3__45__cpo6cbeginE - _ZN40_INTERNAL_fdf0bb56_4_k_cu_68a0b17c_287734cute1_E)
_ZN40_INTERNAL_fdf0bb56_4_k_cu_68a0b17c_287734cute1_E:
	.zero		1
	.type		_ZN40_INTERNAL_fdf0bb56_4_k_cu_68a0b17c_287734cuda3std3__45__cpo6cbeginE,@object
	.size		_ZN40_INTERNAL_fdf0bb56_4_k_cu_68a0b17c_287734cuda3std3__45__cpo6cbeginE,(_ZN40_INTERNAL_fdf0bb56_4_k_cu_68a0b17c_287734cuda3std3__48in_placeE - _ZN40_INTERNAL_fdf0bb56_4_k_cu_68a0b17c_287734cuda3std3__45__cpo6cbeginE)
_ZN40_INTERNAL_fdf0bb56_4_k_cu_68a0b17c_287734cuda3std3__45__cpo6cbeginE:
	.zero		1
	.type		_ZN40_INTERNAL_fdf0bb56_4_k_cu_68a0b17c_287734cuda3std3__48in_placeE,@object
	.size		_ZN40_INTERNAL_fdf0bb56_4_k_cu_68a0b17c_287734cuda3std3__48in_placeE,(_ZN40_INTERNAL_fdf0bb56_4_k_cu_68a0b17c_287734cuda3std6ranges3__45__cpo9iter_moveE - _ZN40_INTERNAL_fdf0bb56_4_k_cu_68a0b17c_287734cuda3std3__48in_placeE)
_ZN40_INTERNAL_fdf0bb56_4_k_cu_68a0b17c_287734cuda3std3__48in_placeE:
	.zero		1
	.type		_ZN40_INTERNAL_fdf0bb56_4_k_cu_68a0b17c_287734cuda3std6ranges3__45__cpo9iter_moveE,@object
	.size		_ZN40_INTERNAL_fdf0bb56_4_k_cu_68a0b17c_287734cuda3std6ranges3__45__cpo9iter_moveE,(_ZN40_INTERNAL_fdf0bb56_4_k_cu_68a0b17c_287734cuda3std3__45__cpo5beginE - _ZN40_INTERNAL_fdf0bb56_4_k_cu_68a0b17c_287734cuda3std6ranges3__45__cpo9iter_moveE)
_ZN40_INTERNAL_fdf0bb56_4_k_cu_68a0b17c_287734cuda3std6ranges3__45__cpo9iter_moveE:
	.zero		1
	.type		_ZN40_INTERNAL_fdf0bb56_4_k_cu_68a0b17c_287734cuda3std3__45__cpo5beginE,@object
	.size		_ZN40_INTERNAL_fdf0bb56_4_k_cu_68a0b17c_287734cuda3std3__45__cpo5beginE,(_ZN40_INTERNAL_fdf0bb56_4_k_cu_68a0b17c_287734cuda3std3__442_GLOBAL__N__fdf0bb56_4_k_cu_68a0b17c_287736ignoreE - _ZN40_INTERNAL_fdf0bb56_4_k_cu_68a0b17c_287734cuda3std3__45__cpo5beginE)
_ZN40_INTERNAL_fdf0bb56_4_k_cu_68a0b17c_287734cuda3std3__45__cpo5beginE:
	.zero		1
	.type		_ZN40_INTERNAL_fdf0bb56_4_k_cu_68a0b17c_287734cuda3std3__442_GLOBAL__N__fdf0bb56_4_k_cu_68a0b17c_287736ignoreE,@object
	.size		_ZN40_INTERNAL_fdf0bb56_4_k_cu_68a0b17c_287734cuda3std3__442_GLOBAL__N__fdf0bb56_4_k_cu_68a0b17c_287736ignoreE,(_ZN40_INTERNAL_fdf0bb56_4_k_cu_68a0b17c_287734cute7productE - _ZN40_INTERNAL_fdf0bb56_4_k_cu_68a0b17c_287734cuda3std3__442_GLOBAL__N__fdf0bb56_4_k_cu_68a0b17c_287736ignoreE)
_ZN40_INTERNAL_fdf0bb56_4_k_cu_68a0b17c_287734cuda3std3__442_GLOBAL__N__fdf0bb56_4_k_cu_68a0b17c_287736ignoreE:
	.zero		1
	.type		_ZN40_INTERNAL_fdf0bb56_4_k_cu_68a0b17c_287734cute7productE,@object
	.size		_ZN40_INTERNAL_fdf0bb56_4_k_cu_68a0b17c_287734cute7productE,(_ZN40_INTERNAL_fdf0bb56_4_k_cu_68a0b17c_287734cuda3std3__45__cpo3endE - _ZN40_INTERNAL_fdf0bb56_4_k_cu_68a0b17c_287734cute7productE)
_ZN40_INTERNAL_fdf0bb56_4_k_cu_68a0b17c_287734cute7productE:
	.zero		1
	.type		_ZN40_INTERNAL_fdf0bb56_4_k_cu_68a0b17c_287734cuda3std3__45__cpo3endE,@object
	.size		_ZN40_INTERNAL_fdf0bb56_4_k_cu_68a0b17c_287734cuda3std3__45__cpo3endE,(_ZN40_INTERNAL_fdf0bb56_4_k_cu_68a0b17c_287734cuda3std3__419piecewise_constructE - _ZN40_INTERNAL_fdf0bb56_4_k_cu_68a0b17c_287734cuda3std3__45__cpo3endE)
_ZN40_INTERNAL_fdf0bb56_4_k_cu_68a0b17c_287734cuda3std3__45__cpo3endE:
	.zero		1
	.type		_ZN40_INTERNAL_fdf0bb56_4_k_cu_68a0b17c_287734cuda3std3__419piecewise_constructE,@object
	.size		_ZN40_INTERNAL_fdf0bb56_4_k_cu_68a0b17c_287734cuda3std3__419piecewise_constructE,(_ZN40_INTERNAL_fdf0bb56_4_k_cu_68a0b17c_287734cuda3std3__45__cpo4cendE - _ZN40_INTERNAL_fdf0bb56_4_k_cu_68a0b17c_287734cuda3std3__419piecewise_constructE)
_ZN40_INTERNAL_fdf0bb56_4_k_cu_68a0b17c_287734cuda3std3__419piecewise_constructE:
	.zero		1
	.type		_ZN40_INTERNAL_fdf0bb56_4_k_cu_68a0b17c_287734cuda3std3__45__cpo4cendE,@object
	.size		_ZN40_INTERNAL_fdf0bb56_4_k_cu_68a0b17c_287734cuda3std3__45__cpo4cendE,(_ZN40_INTERNAL_fdf0bb56_4_k_cu_68a0b17c_287734cuda3std6ranges3__45__cpo4swapE - _ZN40_INTERNAL_fdf0bb56_4_k_cu_68a0b17c_287734cuda3std3__45__cpo4cendE)
_ZN40_INTERNAL_fdf0bb56_4_k_cu_68a0b17c_287734cuda3std3__45__cpo4cendE:
	.zero		1
	.type		_ZN40_INTERNAL_fdf0bb56_4_k_cu_68a0b17c_287734cuda3std6ranges3__45__cpo4swapE,@object
	.size		_ZN40_INTERNAL_fdf0bb56_4_k_cu_68a0b17c_287734cuda3std6ranges3__45__cpo4swapE,(.L_8 - _ZN40_INTERNAL_fdf0bb56_4_k_cu_68a0b17c_287734cuda3std6ranges3__45__cpo4swapE)
_ZN40_INTERNAL_fdf0bb56_4_k_cu_68a0b17c_287734cuda3std6ranges3__45__cpo4swapE:
	.zero		1
.L_8:


//--------------------- .nv.constant0._ZN7cutlass13device_kernelINS_4gemm6kernel13GemmUniversalIN4cute5tupleIJiiiiEEENS1_10collective13CollectiveMmaINS1_34MainloopSm90TmaGmmaWarpSpecializedILi2ENS5_IJNS4_1CILi1EEENSA_ILi4EEESB_EEENS1_35KernelTmaWarpSpecializedCooperativeEEENS5_IJNSA_ILi128EEENSA_ILi256EEESG_EEENS_6half_tENS5_IJlSB_lEEESJ_SK_NS4_8TiledMMAINS4_8MMA_AtomIJNS4_4SM904GMMA26MMA_64x256x16_F32F16F16_SSILNSO_5MajorE0ELSQ_0ELNSO_7ScaleInE1ELSR_1EEEEEENS4_6LayoutINS5_IJNSA_ILi2EEESB_SB_EEENS5_IJSB_NSA_ILi0EEESX_EEEEENS5_IJNS4_10UnderscoreES10_S10_EEEEENS4_23SM90_TMA_LOAD_MULTICASTENS4_14ComposedLayoutINS4_7SwizzleILi3ELi4ELi3EEENS4_18smem_ptr_flag_bitsILi16EEENSU_INS5_IJNSA_ILi8EEENSA_ILi64EEEEEENS5_IJS1A_SB_EEEEEEEvNS4_8identityENS4_13SM90_TMA_LOADES1E_vS1F_EENS_8epilogue10collective6detail29Sm90TmaWarpSpecializedAdapterINS1J_15DefaultEpilogueISJ_SK_SK_NS1I_6thread17LinearCombinationISJ_Li1EffLNS1N_9ScaleType4KindE0ELNS_15FloatRoundStyleE2ESJ_EENS1_15EpilogueDefaultEEEEEvvEEEEvNT_6ParamsE --------------------------
	.section	.nv.constant0._ZN7cutlass13device_kernelINS_4gemm6kernel13GemmUniversalIN4cute5tupleIJiiiiEEENS1_10collective13CollectiveMmaINS1_34MainloopSm90TmaGmmaWarpSpecializedILi2ENS5_IJNS4_1CILi1EEENSA_ILi4EEESB_EEENS1_35KernelTmaWarpSpecializedCooperativeEEENS5_IJNSA_ILi128EEENSA_ILi256EEESG_EEENS_6half_tENS5_IJlSB_lEEESJ_SK_NS4_8TiledMMAINS4_8MMA_AtomIJNS4_4SM904GMMA26MMA_64x256x16_F32F16F16_SSILNSO_5MajorE0ELSQ_0ELNSO_7ScaleInE1ELSR_1EEEEEENS4_6LayoutINS5_IJNSA_ILi2EEESB_SB_EEENS5_IJSB_NSA_ILi0EEESX_EEEEENS5_IJNS4_10UnderscoreES10_S10_EEEEENS4_23SM90_TMA_LOAD_MULTICASTENS4_14ComposedLayoutINS4_7SwizzleILi3ELi4ELi3EEENS4_18smem_ptr_flag_bitsILi16EEENSU_INS5_IJNSA_ILi8EEENSA_ILi64EEEEEENS5_IJS1A_SB_EEEEEEEvNS4_8identityENS4_13SM90_TMA_LOADES1E_vS1F_EENS_8epilogue10collective6detail29Sm90TmaWarpSpecializedAdapterINS1J_15DefaultEpilogueISJ_SK_SK_NS1I_6thread17LinearCombinationISJ_Li1EffLNS1N_9ScaleType4KindE0ELNS_15FloatRoundStyleE2ESJ_EENS1_15EpilogueDefaultEEEEEvvEEEEvNT_6ParamsE,"a",@progbits
	.sectionflags	@""
	.align	4
.nv.constant0._ZN7cutlass13device_kernelINS_4gemm6kernel13GemmUniversalIN4cute5tupleIJiiiiEEENS1_10collective13CollectiveMmaINS1_34MainloopSm90TmaGmmaWarpSpecializedILi2ENS5_IJNS4_1CILi1EEENSA_ILi4EEESB_EEENS1_35KernelTmaWarpSpecializedCooperativeEEENS5_IJNSA_ILi128EEENSA_ILi256EEESG_EEENS_6half_tENS5_IJlSB_lEEESJ_SK_NS4_8TiledMMAINS4_8MMA_AtomIJNS4_4SM904GMMA26MMA_64x256x16_F32F16F16_SSILNSO_5MajorE0ELSQ_0ELNSO_7ScaleInE1ELSR_1EEEEEENS4_6LayoutINS5_IJNSA_ILi2EEESB_SB_EEENS5_IJSB_NSA_ILi0EEESX_EEEEENS5_IJNS4_10UnderscoreES10_S10_EEEEENS4_23SM90_TMA_LOAD_MULTICASTENS4_14ComposedLayoutINS4_7SwizzleILi3ELi4ELi3EEENS4_18smem_ptr_flag_bitsILi16EEENSU_INS5_IJNSA_ILi8EEENSA_ILi64EEEEEENS5_IJS1A_SB_EEEEEEEvNS4_8identityENS4_13SM90_TMA_LOADES1E_vS1F_EENS_8epilogue10collective6detail29Sm90TmaWarpSpecializedAdapterINS1J_15DefaultEpilogueISJ_SK_SK_NS1I_6thread17LinearCombinationISJ_Li1EffLNS1N_9ScaleType4KindE0ELNS_15FloatRoundStyleE2ESJ_EENS1_15EpilogueDefaultEEEEEvvEEEEvNT_6ParamsE:
	.zero		1664


//--------------------- SYMBOLS --------------------------

	.type		.nv.reservedSmem.offset0,@object
	.size		.nv.reservedSmem.offset0,0x4
	.type		__assertfail,@function
